	.target	sm_100a

	.elftype	@"ET_EXEC"


//--------------------- .note.nv.tkinfo           --------------------------
	.section	.note.nv.tkinfo,"",@"SHT_NOTE"
	.sectionflags	@"SHF_NOTE_NV_TKINFO"
	.tkinfo
        /*0018*/ 	.word	0x00000002
        /*0030*/ 	.string	""
        /*0030*/ 	.string	"ptxas"
        /*0030*/ 	.string	"Cuda compilation tools, release 13.0, V13.0.88"
        /*0030*/ 	.string	"Build cuda_13.0.r13.0/compiler.36424714_0"
        /*0030*/ 	.string	"-arch sm_100a -m 64 "



//--------------------- .note.nv.cuinfo           --------------------------
	.section	.note.nv.cuinfo,"",@"SHT_NOTE"
	.sectionflags	@"SHF_NOTE_NV_CUINFO"
        /*0018*/ 	.short	0x0002
        /*001a*/ 	.short	0x0064
        /*001c*/ 	.short	0x0082
	.zero		2


//--------------------- .nv.info                  --------------------------
	.section	.nv.info,"",@"SHT_CUDA_INFO"
	.align	4


	//----- nvinfo : EIATTR_REGCOUNT
	.align		4
        /*0000*/ 	.byte	0x04, 0x2f
        /*0002*/ 	.short	(.L_19 - .L_18)
	.align		4
.L_18:
        /*0004*/ 	.word	index@(_ZN7cutlass13device_kernelINS_4gemm6kernel13GemmUniversalIN4cute5tupleIJiiiiEEENS1_10collective13CollectiveMmaINS1_35MainloopSm100TmaUmmaWarpSpecializedILi18ELi2ELi4ENS5_IJNS4_1CILi2EEENSA_ILi4EEENSA_ILi1EEEEEEEENS5_IJNSA_ILi128EEENSA_ILi64EEESG_EEENS_12float_e4m3_tENS5_IJlSD_lEEESJ_SK_NS4_8TiledMMAINS4_8MMA_AtomIJNS4_10MMA_TraitsINS4_25SM100_MMA_F8F6F4_2x1SM_SSEJSJ_SJ_fSG_SH_NS4_17integral_constantINS4_4UMMA5MajorELSR_0EEESS_NSP_INSQ_7ScaleInELST_0EEESU_EEEEEENS4_6LayoutINS5_IJSD_SD_SD_EEENS5_IJNSA_ILi0EEESZ_SZ_EEEEENS5_IJNS4_10UnderscoreES12_S12_EEEEENS4_28SM100_TMA_2SM_LOAD_MULTICASTENS4_14ComposedLayoutINS4_7SwizzleILi3ELi4ELi3EEENS4_18smem_ptr_flag_bitsILi8EEENSX_INS5_IJNSA_ILi8EEESG_EEENS5_IJSG_SD_EEEEEEEvNS4_8identityENS4_18SM100_TMA_2SM_LOADES1F_vS1G_EENS_8epilogue10collective18CollectiveEpilogueINS1J_23Sm100TmaWarpSpecializedILi1ELi1ELi32ELb0ELb0EEEJNS5_IJSH_SH_SG_EEENS5_IJNSX_ISH_SD_EES1P_EEESJ_SK_SJ_SK_NS1J_6fusion15FusionCallbacksIS1N_NS1R_17LinearCombinationISJ_fSJ_fLNS_15FloatRoundStyleE2EEES1O_S1Q_JEEENS4_5SM1004TMEM4LOAD26SM100_TMEM_LOAD_32dp32b32xENS4_13SM90_TMA_LOADENS16_INS17_ILi2ELi4ELi3EEES1A_NSX_INS5_IJS1B_SH_EEENS5_IJSH_SD_EEEEEEENS4_39AutoVectorizingCopyWithAssumedAlignmentILi128EEENS4_14SM90_TMA_STOREES26_S28_S28_EEEvvEEEEvNT_6ParamsE)
        /*0008*/ 	.word	0x0000005a


	//----- nvinfo : EIATTR_FRAME_SIZE
	.align		4
.L_19:
        /*000c*/ 	.byte	0x04, 0x11
        /*000e*/ 	.short	(.L_21 - .L_20)
	.align		4
.L_20:
        /*0010*/ 	.word	index@($__internal_2_$__cuda_sm10x_tcgen05_guardrail_trap_unallocated_columns_being_dealloced)
        /*0014*/ 	.word	0x00000000


	//----- nvinfo : EIATTR_FRAME_SIZE
	.align		4
.L_21:
        /*0018*/ 	.byte	0x04, 0x11
        /*001a*/ 	.short	(.L_23 - .L_22)
	.align		4
.L_22:
        /*001c*/ 	.word	index@($__internal_1_$__cuda_sm10x_tcgen05_guardrail_trap_phase_invalid_during_alloc)
        /*0020*/ 	.word	0x00000000


	//----- nvinfo : EIATTR_FRAME_SIZE
	.align		4
.L_23:
        /*0024*/ 	.byte	0x04, 0x11
        /*0026*/ 	.short	(.L_25 - .L_24)
	.align		4
.L_24:
        /*0028*/ 	.word	index@($__internal_0_$__cuda_sm10x_tcgen05_guardrail_trap_col_being_dealloced_not_returned_by_alloc)
        /*002c*/ 	.word	0x00000000


	//----- nvinfo : EIATTR_FRAME_SIZE
	.align		4
.L_25:
        /*0030*/ 	.byte	0x04, 0x11
        /*0032*/ 	.short	(.L_27 - .L_26)
	.align		4
.L_26:
        /*0034*/ 	.word	index@(_ZN7cutlass13device_kernelINS_4gemm6kernel13GemmUniversalIN4cute5tupleIJiiiiEEENS1_10collective13CollectiveMmaINS1_35MainloopSm100TmaUmmaWarpSpecializedILi18ELi2ELi4ENS5_IJNS4_1CILi2EEENSA_ILi4EEENSA_ILi1EEEEEEEENS5_IJNSA_ILi128EEENSA_ILi64EEESG_EEENS_12float_e4m3_tENS5_IJlSD_lEEESJ_SK_NS4_8TiledMMAINS4_8MMA_AtomIJNS4_10MMA_TraitsINS4_25SM100_MMA_F8F6F4_2x1SM_SSEJSJ_SJ_fSG_SH_NS4_17integral_constantINS4_4UMMA5MajorELSR_0EEESS_NSP_INSQ_7ScaleInELST_0EEESU_EEEEEENS4_6LayoutINS5_IJSD_SD_SD_EEENS5_IJNSA_ILi0EEESZ_SZ_EEEEENS5_IJNS4_10UnderscoreES12_S12_EEEEENS4_28SM100_TMA_2SM_LOAD_MULTICASTENS4_14ComposedLayoutINS4_7SwizzleILi3ELi4ELi3EEENS4_18smem_ptr_flag_bitsILi8EEENSX_INS5_IJNSA_ILi8EEESG_EEENS5_IJSG_SD_EEEEEEEvNS4_8identityENS4_18SM100_TMA_2SM_LOADES1F_vS1G_EENS_8epilogue10collective18CollectiveEpilogueINS1J_23Sm100TmaWarpSpecializedILi1ELi1ELi32ELb0ELb0EEEJNS5_IJSH_SH_SG_EEENS5_IJNSX_ISH_SD_EES1P_EEESJ_SK_SJ_SK_NS1J_6fusion15FusionCallbacksIS1N_NS1R_17LinearCombinationISJ_fSJ_fLNS_15FloatRoundStyleE2EEES1O_S1Q_JEEENS4_5SM1004TMEM4LOAD26SM100_TMEM_LOAD_32dp32b32xENS4_13SM90_TMA_LOADENS16_INS17_ILi2ELi4ELi3EEES1A_NSX_INS5_IJS1B_SH_EEENS5_IJSH_SD_EEEEEEENS4_39AutoVectorizingCopyWithAssumedAlignmentILi128EEENS4_14SM90_TMA_STOREES26_S28_S28_EEEvvEEEEvNT_6ParamsE)
        /*0038*/ 	.word	0x00000000


	//----- nvinfo : EIATTR_MIN_STACK_SIZE
	.align		4
.L_27:
        /*003c*/ 	.byte	0x04, 0x12
        /*003e*/ 	.short	(.L_29 - .L_28)
	.align		4
.L_28:
        /*0040*/ 	.word	index@(_ZN7cutlass13device_kernelINS_4gemm6kernel13GemmUniversalIN4cute5tupleIJiiiiEEENS1_10collective13CollectiveMmaINS1_35MainloopSm100TmaUmmaWarpSpecializedILi18ELi2ELi4ENS5_IJNS4_1CILi2EEENSA_ILi4EEENSA_ILi1EEEEEEEENS5_IJNSA_ILi128EEENSA_ILi64EEESG_EEENS_12float_e4m3_tENS5_IJlSD_lEEESJ_SK_NS4_8TiledMMAINS4_8MMA_AtomIJNS4_10MMA_TraitsINS4_25SM100_MMA_F8F6F4_2x1SM_SSEJSJ_SJ_fSG_SH_NS4_17integral_constantINS4_4UMMA5MajorELSR_0EEESS_NSP_INSQ_7ScaleInELST_0EEESU_EEEEEENS4_6LayoutINS5_IJSD_SD_SD_EEENS5_IJNSA_ILi0EEESZ_SZ_EEEEENS5_IJNS4_10UnderscoreES12_S12_EEEEENS4_28SM100_TMA_2SM_LOAD_MULTICASTENS4_14ComposedLayoutINS4_7SwizzleILi3ELi4ELi3EEENS4_18smem_ptr_flag_bitsILi8EEENSX_INS5_IJNSA_ILi8EEESG_EEENS5_IJSG_SD_EEEEEEEvNS4_8identityENS4_18SM100_TMA_2SM_LOADES1F_vS1G_EENS_8epilogue10collective18CollectiveEpilogueINS1J_23Sm100TmaWarpSpecializedILi1ELi1ELi32ELb0ELb0EEEJNS5_IJSH_SH_SG_EEENS5_IJNSX_ISH_SD_EES1P_EEESJ_SK_SJ_SK_NS1J_6fusion15FusionCallbacksIS1N_NS1R_17LinearCombinationISJ_fSJ_fLNS_15FloatRoundStyleE2EEES1O_S1Q_JEEENS4_5SM1004TMEM4LOAD26SM100_TMEM_LOAD_32dp32b32xENS4_13SM90_TMA_LOADENS16_INS17_ILi2ELi4ELi3EEES1A_NSX_INS5_IJS1B_SH_EEENS5_IJSH_SD_EEEEEEENS4_39AutoVectorizingCopyWithAssumedAlignmentILi128EEENS4_14SM90_TMA_STOREES26_S28_S28_EEEvvEEEEvNT_6ParamsE)
        /*0044*/ 	.word	0x00000000
.L_29:


//--------------------- .nv.compat                --------------------------
	.section	.nv.compat,"",@"SHT_CUDA_COMPAT_INFO"
	.align	4
        /*0000*/ 	.byte	0x02, 0x09, 0x01, 0x00, 0x02, 0x02, 0x02, 0x00, 0x02, 0x05, 0x05, 0x00, 0x03, 0x07, 0x01, 0x01
        /*0010*/ 	.byte	0x02, 0x03, 0x01, 0x00, 0x02, 0x06, 0x01, 0x00, 0x04, 0x0b, 0x08, 0x00, 0x09, 0x00, 0x00, 0x00
        /*0020*/ 	.byte	0x00, 0x00, 0x00, 0x00


//--------------------- .nv.info._ZN7cutlass13device_kernelINS_4gemm6kernel13GemmUniversalIN4cute5tupleIJiiiiEEENS1_10collective13CollectiveMmaINS1_35MainloopSm100TmaUmmaWarpSpecializedILi18ELi2ELi4ENS5_IJNS4_1CILi2EEENSA_ILi4EEENSA_ILi1EEEEEEEENS5_IJNSA_ILi128EEENSA_ILi64EEESG_EEENS_12float_e4m3_tENS5_IJlSD_lEEESJ_SK_NS4_8TiledMMAINS4_8MMA_AtomIJNS4_10MMA_TraitsINS4_25SM100_MMA_F8F6F4_2x1SM_SSEJSJ_SJ_fSG_SH_NS4_17integral_constantINS4_4UMMA5MajorELSR_0EEESS_NSP_INSQ_7ScaleInELST_0EEESU_EEEEEENS4_6LayoutINS5_IJSD_SD_SD_EEENS5_IJNSA_ILi0EEESZ_SZ_EEEEENS5_IJNS4_10UnderscoreES12_S12_EEEEENS4_28SM100_TMA_2SM_LOAD_MULTICASTENS4_14ComposedLayoutINS4_7SwizzleILi3ELi4ELi3EEENS4_18smem_ptr_flag_bitsILi8EEENSX_INS5_IJNSA_ILi8EEESG_EEENS5_IJSG_SD_EEEEEEEvNS4_8identityENS4_18SM100_TMA_2SM_LOADES1F_vS1G_EENS_8epilogue10collective18CollectiveEpilogueINS1J_23Sm100TmaWarpSpecializedILi1ELi1ELi32ELb0ELb0EEEJNS5_IJSH_SH_SG_EEENS5_IJNSX_ISH_SD_EES1P_EEESJ_SK_SJ_SK_NS1J_6fusion15FusionCallbacksIS1N_NS1R_17LinearCombinationISJ_fSJ_fLNS_15FloatRoundStyleE2EEES1O_S1Q_JEEENS4_5SM1004TMEM4LOAD26SM100_TMEM_LOAD_32dp32b32xENS4_13SM90_TMA_LOADENS16_INS17_ILi2ELi4ELi3EEES1A_NSX_INS5_IJS1B_SH_EEENS5_IJSH_SD_EEEEEEENS4_39AutoVectorizingCopyWithAssumedAlignmentILi128EEENS4_14SM90_TMA_STOREES26_S28_S28_EEEvvEEEEvNT_6ParamsE --------------------------
	.section	.nv.info._ZN7cutlass13device_kernelINS_4gemm6kernel13GemmUniversalIN4cute5tupleIJiiiiEEENS1_10collective13CollectiveMmaINS1_35MainloopSm100TmaUmmaWarpSpecializedILi18ELi2ELi4ENS5_IJNS4_1CILi2EEENSA_ILi4EEENSA_ILi1EEEEEEEENS5_IJNSA_ILi128EEENSA_ILi64EEESG_EEENS_12float_e4m3_tENS5_IJlSD_lEEESJ_SK_NS4_8TiledMMAINS4_8MMA_AtomIJNS4_10MMA_TraitsINS4_25SM100_MMA_F8F6F4_2x1SM_SSEJSJ_SJ_fSG_SH_NS4_17integral_constantINS4_4UMMA5MajorELSR_0EEESS_NSP_INSQ_7ScaleInELST_0EEESU_EEEEEENS4_6LayoutINS5_IJSD_SD_SD_EEENS5_IJNSA_ILi0EEESZ_SZ_EEEEENS5_IJNS4_10UnderscoreES12_S12_EEEEENS4_28SM100_TMA_2SM_LOAD_MULTICASTENS4_14ComposedLayoutINS4_7SwizzleILi3ELi4ELi3EEENS4_18smem_ptr_flag_bitsILi8EEENSX_INS5_IJNSA_ILi8EEESG_EEENS5_IJSG_SD_EEEEEEEvNS4_8identityENS4_18SM100_TMA_2SM_LOADES1F_vS1G_EENS_8epilogue10collective18CollectiveEpilogueINS1J_23Sm100TmaWarpSpecializedILi1ELi1ELi32ELb0ELb0EEEJNS5_IJSH_SH_SG_EEENS5_IJNSX_ISH_SD_EES1P_EEESJ_SK_SJ_SK_NS1J_6fusion15FusionCallbacksIS1N_NS1R_17LinearCombinationISJ_fSJ_fLNS_15FloatRoundStyleE2EEES1O_S1Q_JEEENS4_5SM1004TMEM4LOAD26SM100_TMEM_LOAD_32dp32b32xENS4_13SM90_TMA_LOADENS16_INS17_ILi2ELi4ELi3EEES1A_NSX_INS5_IJS1B_SH_EEENS5_IJSH_SD_EEEEEEENS4_39AutoVectorizingCopyWithAssumedAlignmentILi128EEENS4_14SM90_TMA_STOREES26_S28_S28_EEEvvEEEEvNT_6ParamsE,"",@"SHT_CUDA_INFO"
	.sectionflags	@""
	.align	4


	//----- nvinfo : EIATTR_CUDA_API_VERSION
	.align		4
        /*0000*/ 	.byte	0x04, 0x37
        /*0002*/ 	.short	(.L_31 - .L_30)
.L_30:
        /*0004*/ 	.word	0x00000082


	//----- nvinfo : EIATTR_KPARAM_INFO
	.align		4
.L_31:
        /*0008*/ 	.byte	0x04, 0x17
        /*000a*/ 	.short	(.L_33 - .L_32)
.L_32:
        /*000c*/ 	.word	0x00000000
        /*0010*/ 	.short	0x0000
        /*0012*/ 	.short	0x0000
        /*0014*/ 	.byte	0x00, 0xf0, 0x01, 0x20


	//----- nvinfo : EIATTR_AT_ENTRY_FRAGMENTS
	.align		4
.L_33:
        /*0018*/ 	.byte	0x04, 0x4f
        /*001a*/ 	.short	(.L_35 - .L_34)


	//   ....[0]....
.L_34:
        /*001c*/ 	.word	0x00000007


	//----- nvinfo : EIATTR_RESERVED_SMEM_USED
	.align		4
.L_35:
        /*0020*/ 	.byte	0x01, 0x41
	.zero		2


	//----- nvinfo : EIATTR_SPARSE_MMA_MASK
	.align		4
        /*0024*/ 	.byte	0x03, 0x50
        /*0026*/ 	.short	0x0000


	//----- nvinfo : EIATTR_TCGEN05_2CTA_USED
	.align		4
        /*0028*/ 	.byte	0x01, 0x52
	.zero		2


	//----- nvinfo : EIATTR_MAXREG_COUNT
	.align		4
        /*002c*/ 	.byte	0x03, 0x1b
        /*002e*/ 	.short	0x00ff


	//----- nvinfo : EIATTR_NUM_BARRIERS
	.align		4
        /*0030*/ 	.byte	0x02, 0x4c
        /*0032*/ 	.byte	0x07
	.zero		1


	//----- nvinfo : EIATTR_EXTERNS
	.align		4
        /*0034*/ 	.byte	0x04, 0x0f
        /*0036*/ 	.short	(.L_37 - .L_36)


	//   ....[0]....
	.align		4
.L_36:
        /*0038*/ 	.word	index@(__assertfail)


	//----- nvinfo : EIATTR_MERCURY_ISA_VERSION
	.align		4
.L_37:
        /*003c*/ 	.byte	0x03, 0x5f
        /*003e*/ 	.short	0x0101


	//----- nvinfo : EIATTR_INT_WARP_WIDE_INSTR_OFFSETS
	.align		4
        /*0040*/ 	.byte	0x04, 0x31
        /*0042*/ 	.short	(.L_39 - .L_38)


	//   ....[0]....
.L_38:
        /*0044*/ 	.word	0x00000ee0


	//   ....[1]....
        /*0048*/ 	.word	0x00000f80


	//   ....[2]....
        /*004c*/ 	.word	0x00004b00


	//   ....[3]....
        /*0050*/ 	.word	0x00004b30


	//   ....[4]....
        /*0054*/ 	.word	0x00004b80


	//   ....[5]....
        /*0058*/ 	.word	0x00005610


	//   ....[6]....
        /*005c*/ 	.word	0x000056c0


	//----- nvinfo : EIATTR_COOP_GROUP_MASK_REGIDS
	.align		4
.L_39:
        /*0060*/ 	.byte	0x04, 0x29
        /*0062*/ 	.short	(.L_41 - .L_40)


	//   ....[0]....
.L_40:
        /*0064*/ 	.word	0xffffffff


	//   ....[1]....
        /*0068*/ 	.word	0xffffffff


	//   ....[2]....
        /*006c*/ 	.word	0xffffffff


	//   ....[3]....
        /*0070*/ 	.word	0xffffffff


	//   ....[4]....
        /*0074*/ 	.word	0xffffffff


	//   ....[5]....
        /*0078*/ 	.word	0xffffffff


	//   ....[6]....
        /*007c*/ 	.word	0xffffffff


	//   ....[7]....
        /*0080*/ 	.word	0xffffffff


	//   ....[8]....
        /*0084*/ 	.word	0xffffffff


	//   ....[9]....
        /*0088*/ 	.word	0xffffffff


	//   ....[10]....
        /*008c*/ 	.word	0xffffffff


	//   ....[11]....
        /*0090*/ 	.word	0xffffffff


	//   ....[12]....
        /*0094*/ 	.word	0xffffffff


	//   ....[13]....
        /*0098*/ 	.word	0xffffffff


	//----- nvinfo : EIATTR_COOP_GROUP_INSTR_OFFSETS
	.align		4
.L_41:
        /*009c*/ 	.byte	0x04, 0x28
        /*009e*/ 	.short	(.L_43 - .L_42)


	//   ....[0]....
.L_42:
        /*00a0*/ 	.word	0x000000c0


	//   ....[1]....
        /*00a4*/ 	.word	0x00000500


	//   ....[2]....
        /*00a8*/ 	.word	0x000008b0


	//   ....[3]....
        /*00ac*/ 	.word	0x000009e0


	//   ....[4]....
        /*00b0*/ 	.word	0x00000ad0


	//   ....[5]....
        /*00b4*/ 	.word	0x00000c30


	//   ....[6]....
        /*00b8*/ 	.word	0x00000dc0


	//   ....[7]....
        /*00bc*/ 	.word	0x00001000


	//   ....[8]....
        /*00c0*/ 	.word	0x000022f0


	//   ....[9]....
        /*00c4*/ 	.word	0x000038f0


	//   ....[10]....
        /*00c8*/ 	.word	0x00003dc0


	//   ....[11]....
        /*00cc*/ 	.word	0x00003df0


	//   ....[12]....
        /*00d0*/ 	.word	0x00004a10


	//   ....[13]....
        /*00d4*/ 	.word	0x00004c20


	//----- nvinfo : EIATTR_VRC_CTA_INIT_COUNT
	.align		4
.L_43:
        /*00d8*/ 	.byte	0x02, 0x4a
        /*00da*/ 	.byte	0x80
	.zero		1


	//----- nvinfo : EIATTR_SYSCALL_OFFSETS
	.align		4
        /*00dc*/ 	.byte	0x04, 0x46
        /*00de*/ 	.short	(.L_45 - .L_44)


	//   ....[0]....
.L_44:
        /*00e0*/ 	.word	0x000061a0


	//   ....[1]....
        /*00e4*/ 	.word	0x000062e0


	//   ....[2]....
        /*00e8*/ 	.word	0x00006a00


	//----- nvinfo : EIATTR_MBARRIER_INSTR_OFFSETS
	.align		4
.L_45:
        /*00ec*/ 	.byte	0x04, 0x39
        /*00ee*/ 	.short	(.L_47 - .L_46)


	//   ....[0]....
.L_46:
        /*00f0*/ 	.word	0x00000650
        /*00f4*/ 	.word	0x000000ff
        /*00f8*/ 	.word	0x00000000
        /*00fc*/ 	.short	0x0100
        /*00fe*/ 	.byte	0x06
	.zero		1


	//   ....[1]....
        /*0100*/ 	.word	0x00000660
        /*0104*/ 	.word	0x000000ff
        /*0108*/ 	.word	0x00000090
        /*010c*/ 	.short	0x0100
        /*010e*/ 	.byte	0x06
	.zero		1


	//   ....[2]....
        /*0110*/ 	.word	0x00000670
        /*0114*/ 	.word	0x000000ff
        /*0118*/ 	.word	0x00000008
        /*011c*/ 	.short	0x0100
        /*011e*/ 	.byte	0x06
	.zero		1


	//   ....[3]....
        /*0120*/ 	.word	0x00000680
        /*0124*/ 	.word	0x000000ff
        /*0128*/ 	.word	0x00000098
        /*012c*/ 	.short	0x0100
        /*012e*/ 	.byte	0x06
	.zero		1


	//   ....[4]....
        /*0130*/ 	.word	0x00000690
        /*0134*/ 	.word	0x000000ff
        /*0138*/ 	.word	0x00000010
        /*013c*/ 	.short	0x0100
        /*013e*/ 	.byte	0x06
	.zero		1


	//   ....[5]....
        /*0140*/ 	.word	0x000006a0
        /*0144*/ 	.word	0x000000ff
        /*0148*/ 	.word	0x000000a0
        /*014c*/ 	.short	0x0100
        /*014e*/ 	.byte	0x06
	.zero		1


	//   ....[6]....
        /*0150*/ 	.word	0x000006b0
        /*0154*/ 	.word	0x000000ff
        /*0158*/ 	.word	0x00000018
        /*015c*/ 	.short	0x0100
        /*015e*/ 	.byte	0x06
	.zero		1


	//   ....[7]....
        /*0160*/ 	.word	0x000006c0
        /*0164*/ 	.word	0x000000ff
        /*0168*/ 	.word	0x000000a8
        /*016c*/ 	.short	0x0100
        /*016e*/ 	.byte	0x06
	.zero		1


	//   ....[8]....
        /*0170*/ 	.word	0x000006d0
        /*0174*/ 	.word	0x000000ff
        /*0178*/ 	.word	0x00000020
        /*017c*/ 	.short	0x0100
        /*017e*/ 	.byte	0x06
	.zero		1


	//   ....[9]....
        /*0180*/ 	.word	0x000006e0
        /*0184*/ 	.word	0x000000ff
        /*0188*/ 	.word	0x000000b0
        /*018c*/ 	.short	0x0100
        /*018e*/ 	.byte	0x06
	.zero		1


	//   ....[10]....
        /*0190*/ 	.word	0x000006f0
        /*0194*/ 	.word	0x000000ff
        /*0198*/ 	.word	0x00000028
        /*019c*/ 	.short	0x0100
        /*019e*/ 	.byte	0x06
	.zero		1


	//   ....[11]....
        /*01a0*/ 	.word	0x00000700
        /*01a4*/ 	.word	0x000000ff
        /*01a8*/ 	.word	0x000000b8
        /*01ac*/ 	.short	0x0100
        /*01ae*/ 	.byte	0x06
	.zero		1


	//   ....[12]....
        /*01b0*/ 	.word	0x00000710
        /*01b4*/ 	.word	0x000000ff
        /*01b8*/ 	.word	0x00000030
        /*01bc*/ 	.short	0x0100
        /*01be*/ 	.byte	0x06
	.zero		1


	//   ....[13]....
        /*01c0*/ 	.word	0x00000720
        /*01c4*/ 	.word	0x000000ff
        /*01c8*/ 	.word	0x000000c0
        /*01cc*/ 	.short	0x0100
        /*01ce*/ 	.byte	0x06
	.zero		1


	//   ....[14]....
        /*01d0*/ 	.word	0x00000730
        /*01d4*/ 	.word	0x000000ff
        /*01d8*/ 	.word	0x00000038
        /*01dc*/ 	.short	0x0100
        /*01de*/ 	.byte	0x06
	.zero		1


	//   ....[15]....
        /*01e0*/ 	.word	0x00000740
        /*01e4*/ 	.word	0x000000ff
        /*01e8*/ 	.word	0x000000c8
        /*01ec*/ 	.short	0x0100
        /*01ee*/ 	.byte	0x06
	.zero		1


	//   ....[16]....
        /*01f0*/ 	.word	0x00000750
        /*01f4*/ 	.word	0x000000ff
        /*01f8*/ 	.word	0x00000040
        /*01fc*/ 	.short	0x0100
        /*01fe*/ 	.byte	0x06
	.zero		1


	//   ....[17]....
        /*0200*/ 	.word	0x00000760
        /*0204*/ 	.word	0x000000ff
        /*0208*/ 	.word	0x000000d0
        /*020c*/ 	.short	0x0100
        /*020e*/ 	.byte	0x06
	.zero		1


	//   ....[18]....
        /*0210*/ 	.word	0x00000770
        /*0214*/ 	.word	0x000000ff
        /*0218*/ 	.word	0x00000048
        /*021c*/ 	.short	0x0100
        /*021e*/ 	.byte	0x06
	.zero		1


	//   ....[19]....
        /*0220*/ 	.word	0x00000780
        /*0224*/ 	.word	0x000000ff
        /*0228*/ 	.word	0x000000d8
        /*022c*/ 	.short	0x0100
        /*022e*/ 	.byte	0x06
	.zero		1


	//   ....[20]....
        /*0230*/ 	.word	0x00000790
        /*0234*/ 	.word	0x000000ff
        /*0238*/ 	.word	0x00000050
        /*023c*/ 	.short	0x0100
        /*023e*/ 	.byte	0x06
	.zero		1


	//   ....[21]....
        /*0240*/ 	.word	0x000007a0
        /*0244*/ 	.word	0x000000ff
        /*0248*/ 	.word	0x000000e0
        /*024c*/ 	.short	0x0100
        /*024e*/ 	.byte	0x06
	.zero		1


	//   ....[22]....
        /*0250*/ 	.word	0x000007b0
        /*0254*/ 	.word	0x000000ff
        /*0258*/ 	.word	0x00000058
        /*025c*/ 	.short	0x0100
        /*025e*/ 	.byte	0x06
	.zero		1


	//   ....[23]....
        /*0260*/ 	.word	0x000007c0
        /*0264*/ 	.word	0x000000ff
        /*0268*/ 	.word	0x000000e8
        /*026c*/ 	.short	0x0100
        /*026e*/ 	.byte	0x06
	.zero		1


	//   ....[24]....
        /*0270*/ 	.word	0x000007d0
        /*0274*/ 	.word	0x000000ff
        /*0278*/ 	.word	0x00000060
        /*027c*/ 	.short	0x0100
        /*027e*/ 	.byte	0x06
	.zero		1


	//   ....[25]....
        /*0280*/ 	.word	0x000007e0
        /*0284*/ 	.word	0x000000ff
        /*0288*/ 	.word	0x000000f0
        /*028c*/ 	.short	0x0100
        /*028e*/ 	.byte	0x06
	.zero		1


	//   ....[26]....
        /*0290*/ 	.word	0x000007f0
        /*0294*/ 	.word	0x000000ff
        /*0298*/ 	.word	0x00000068
        /*029c*/ 	.short	0x0100
        /*029e*/ 	.byte	0x06
	.zero		1


	//   ....[27]....
        /*02a0*/ 	.word	0x00000800
        /*02a4*/ 	.word	0x000000ff
        /*02a8*/ 	.word	0x000000f8
        /*02ac*/ 	.short	0x0100
        /*02ae*/ 	.byte	0x06
	.zero		1


	//   ....[28]....
        /*02b0*/ 	.word	0x00000810
        /*02b4*/ 	.word	0x000000ff
        /*02b8*/ 	.word	0x00000070
        /*02bc*/ 	.short	0x0100
        /*02be*/ 	.byte	0x06
	.zero		1


	//   ....[29]....
        /*02c0*/ 	.word	0x00000820
        /*02c4*/ 	.word	0x000000ff
        /*02c8*/ 	.word	0x00000100
        /*02cc*/ 	.short	0x0100
        /*02ce*/ 	.byte	0x06
	.zero		1


	//   ....[30]....
        /*02d0*/ 	.word	0x00000830
        /*02d4*/ 	.word	0x000000ff
        /*02d8*/ 	.word	0x00000078
        /*02dc*/ 	.short	0x0100
        /*02de*/ 	.byte	0x06
	.zero		1


	//   ....[31]....
        /*02e0*/ 	.word	0x00000840
        /*02e4*/ 	.word	0x000000ff
        /*02e8*/ 	.word	0x00000108
        /*02ec*/ 	.short	0x0100
        /*02ee*/ 	.byte	0x06
	.zero		1


	//   ....[32]....
        /*02f0*/ 	.word	0x00000850
        /*02f4*/ 	.word	0x000000ff
        /*02f8*/ 	.word	0x00000080
        /*02fc*/ 	.short	0x0100
        /*02fe*/ 	.byte	0x06
	.zero		1


	//   ....[33]....
        /*0300*/ 	.word	0x00000860
        /*0304*/ 	.word	0x000000ff
        /*0308*/ 	.word	0x00000110
        /*030c*/ 	.short	0x0100
        /*030e*/ 	.byte	0x06
	.zero		1


	//   ....[34]....
        /*0310*/ 	.word	0x00000870
        /*0314*/ 	.word	0x000000ff
        /*0318*/ 	.word	0x00000088
        /*031c*/ 	.short	0x0100
        /*031e*/ 	.byte	0x06
	.zero		1


	//   ....[35]....
        /*0320*/ 	.word	0x00000880
        /*0324*/ 	.word	0x000000ff
        /*0328*/ 	.word	0x00000118
        /*032c*/ 	.short	0x0100
        /*032e*/ 	.byte	0x06
	.zero		1


	//   ....[36]....
        /*0330*/ 	.word	0x000009b0
        /*0334*/ 	.word	0x000000ff
        /*0338*/ 	.word	0x00000120
        /*033c*/ 	.short	0x0100
        /*033e*/ 	.byte	0x06
	.zero		1


	//   ....[37]....
        /*0340*/ 	.word	0x000009c0
        /*0344*/ 	.word	0x000000ff
        /*0348*/ 	.word	0x00000128
        /*034c*/ 	.short	0x0100
        /*034e*/ 	.byte	0x06
	.zero		1


	//   ....[38]....
        /*0350*/ 	.word	0x00000aa0
        /*0354*/ 	.word	0x000000ff
        /*0358*/ 	.word	0x00000130
        /*035c*/ 	.short	0x0100
        /*035e*/ 	.byte	0x05
	.zero		1


	//   ....[39]....
        /*0360*/ 	.word	0x00000ab0
        /*0364*/ 	.word	0x000000ff
        /*0368*/ 	.word	0x00000138
        /*036c*/ 	.short	0x0100
        /*036e*/ 	.byte	0x05
	.zero		1


	//   ....[40]....
        /*0370*/ 	.word	0x00000be0
        /*0374*/ 	.word	0x000000ff
        /*0378*/ 	.word	0x00000140
        /*037c*/ 	.short	0x0100
        /*037e*/ 	.byte	0x05
	.zero		1


	//   ....[41]....
        /*0380*/ 	.word	0x00000bf0
        /*0384*/ 	.word	0x000000ff
        /*0388*/ 	.word	0x00000150
        /*038c*/ 	.short	0x0100
        /*038e*/ 	.byte	0x05
	.zero		1


	//   ....[42]....
        /*0390*/ 	.word	0x00000c00
        /*0394*/ 	.word	0x000000ff
        /*0398*/ 	.word	0x00000148
        /*039c*/ 	.short	0x0100
        /*039e*/ 	.byte	0x05
	.zero		1


	//   ....[43]....
        /*03a0*/ 	.word	0x00000c10
        /*03a4*/ 	.word	0x000000ff
        /*03a8*/ 	.word	0x00000158
        /*03ac*/ 	.short	0x0100
        /*03ae*/ 	.byte	0x05
	.zero		1


	//   ....[44]....
        /*03b0*/ 	.word	0x00000d30
        /*03b4*/ 	.word	0x000000ff
        /*03b8*/ 	.word	0x00000160
        /*03bc*/ 	.short	0x0100
        /*03be*/ 	.byte	0x06
	.zero		1


	//   ....[45]....
        /*03c0*/ 	.word	0x00000d40
        /*03c4*/ 	.word	0x000000ff
        /*03c8*/ 	.word	0x00000180
        /*03cc*/ 	.short	0x0100
        /*03ce*/ 	.byte	0x06
	.zero		1


	//   ....[46]....
        /*03d0*/ 	.word	0x00000d50
        /*03d4*/ 	.word	0x000000ff
        /*03d8*/ 	.word	0x00000168
        /*03dc*/ 	.short	0x0100
        /*03de*/ 	.byte	0x06
	.zero		1


	//   ....[47]....
        /*03e0*/ 	.word	0x00000d60
        /*03e4*/ 	.word	0x000000ff
        /*03e8*/ 	.word	0x00000188
        /*03ec*/ 	.short	0x0100
        /*03ee*/ 	.byte	0x06
	.zero		1


	//   ....[48]....
        /*03f0*/ 	.word	0x00000d70
        /*03f4*/ 	.word	0x000000ff
        /*03f8*/ 	.word	0x00000170
        /*03fc*/ 	.short	0x0100
        /*03fe*/ 	.byte	0x06
	.zero		1


	//   ....[49]....
        /*0400*/ 	.word	0x00000d80
        /*0404*/ 	.word	0x000000ff
        /*0408*/ 	.word	0x00000190
        /*040c*/ 	.short	0x0100
        /*040e*/ 	.byte	0x06
	.zero		1


	//   ....[50]....
        /*0410*/ 	.word	0x00000d90
        /*0414*/ 	.word	0x000000ff
        /*0418*/ 	.word	0x00000178
        /*041c*/ 	.short	0x0100
        /*041e*/ 	.byte	0x06
	.zero		1


	//   ....[51]....
        /*0420*/ 	.word	0x00000da0
        /*0424*/ 	.word	0x000000ff
        /*0428*/ 	.word	0x00000198
        /*042c*/ 	.short	0x0100
        /*042e*/ 	.byte	0x06
	.zero		1


	//   ....[52]....
        /*0430*/ 	.word	0x00000e90
        /*0434*/ 	.word	0x000000ff
        /*0438*/ 	.word	0x000001a0
        /*043c*/ 	.short	0x0100
        /*043e*/ 	.byte	0x05
	.zero		1


	//   ....[53]....
        /*0440*/ 	.word	0x00000ea0
        /*0444*/ 	.word	0x000000ff
        /*0448*/ 	.word	0x000001b0
        /*044c*/ 	.short	0x0100
        /*044e*/ 	.byte	0x05
	.zero		1


	//   ....[54]....
        /*0450*/ 	.word	0x00000eb0
        /*0454*/ 	.word	0x000000ff
        /*0458*/ 	.word	0x000001a8
        /*045c*/ 	.short	0x0100
        /*045e*/ 	.byte	0x05
	.zero		1


	//   ....[55]....
        /*0460*/ 	.word	0x00000ec0
        /*0464*/ 	.word	0x000000ff
        /*0468*/ 	.word	0x000001b8
        /*046c*/ 	.short	0x0100
        /*046e*/ 	.byte	0x05
	.zero		1


	//   ....[56]....
        /*0470*/ 	.word	0x00000fc0
        /*0474*/ 	.word	0x000000ff
        /*0478*/ 	.word	0x000001c0
        /*047c*/ 	.short	0x0100
        /*047e*/ 	.byte	0x04
	.zero		1


	//   ....[57]....
        /*0480*/ 	.word	0x00001b60
        /*0484*/ 	.word	0x00000000
        /*0488*/ 	.word	0x000001b0
        /*048c*/ 	.short	0x010a
        /*048e*/ 	.byte	0xff
	.zero		1


	//   ....[58]....
        /*0490*/ 	.word	0x00001b90
        /*0494*/ 	.word	0x00000000
        /*0498*/ 	.word	0x000001a0
        /*049c*/ 	.short	0x0101
        /*049e*/ 	.byte	0xff
	.zero		1


	//   ....[59]....
        /*04a0*/ 	.word	0x00001c50
        /*04a4*/ 	.word	0x000000ff
        /*04a8*/ 	.word	0x00000090
        /*04ac*/ 	.short	0x010a
        /*04ae*/ 	.byte	0x04
	.zero		1


	//   ....[60]....
        /*04b0*/ 	.word	0x00001d00
        /*04b4*/ 	.word	0x000000ff
        /*04b8*/ 	.word	0x00000090
        /*04bc*/ 	.short	0x010a
        /*04be*/ 	.byte	0x21
	.zero		1


	//   ....[61]....
        /*04c0*/ 	.word	0x00001ec0
        /*04c4*/ 	.word	0x000000ff
        /*04c8*/ 	.word	0x00000090
        /*04cc*/ 	.short	0x010a
        /*04ce*/ 	.byte	0x04
	.zero		1


	//   ....[62]....
        /*04d0*/ 	.word	0x00001fc0
        /*04d4*/ 	.word	0x000000ff
        /*04d8*/ 	.word	0x00000138
        /*04dc*/ 	.short	0x0101
        /*04de*/ 	.byte	0x0f
	.zero		1


	//   ....[63]....
        /*04e0*/ 	.word	0x00001fe0
        /*04e4*/ 	.word	0x000000ff
        /*04e8*/ 	.word	0x00000090
        /*04ec*/ 	.short	0x010a
        /*04ee*/ 	.byte	0x05
	.zero		1


	//   ....[64]....
        /*04f0*/ 	.word	0x00002060
        /*04f4*/ 	.word	0x000000ff
        /*04f8*/ 	.word	0x00000090
        /*04fc*/ 	.short	0x010a
        /*04fe*/ 	.byte	0x21
	.zero		1


	//   ....[65]....
        /*0500*/ 	.word	0x000021f0
        /*0504*/ 	.word	0x000000ff
        /*0508*/ 	.word	0x00000090
        /*050c*/ 	.short	0x010a
        /*050e*/ 	.byte	0x06
	.zero		1


	//   ....[66]....
        /*0510*/ 	.word	0x00002320
        /*0514*/ 	.word	0x00000003
        /*0518*/ 	.word	0x00000140
        /*051c*/ 	.short	0x010a
        /*051e*/ 	.byte	0xff
	.zero		1


	//   ....[67]....
        /*0520*/ 	.word	0x00002470
        /*0524*/ 	.word	0x00000000
        /*0528*/ 	.word	0x00000000
        /*052c*/ 	.short	0x0101
        /*052e*/ 	.byte	0xff
	.zero		1


	//   ....[68]....
        /*0530*/ 	.word	0x00002990
        /*0534*/ 	.word	0x000000ff
        /*0538*/ 	.word	0x00000000
        /*053c*/ 	.short	0x010a
        /*053e*/ 	.byte	0x04
	.zero		1


	//   ....[69]....
        /*0540*/ 	.word	0x00002a20
        /*0544*/ 	.word	0x000000ff
        /*0548*/ 	.word	0x00000000
        /*054c*/ 	.short	0x010a
        /*054e*/ 	.byte	0x04
	.zero		1


	//   ....[70]....
        /*0550*/ 	.word	0x00002ab0
        /*0554*/ 	.word	0x000000ff
        /*0558*/ 	.word	0x00000000
        /*055c*/ 	.short	0x010a
        /*055e*/ 	.byte	0x04
	.zero		1


	//   ....[71]....
        /*0560*/ 	.word	0x00002b40
        /*0564*/ 	.word	0x000000ff
        /*0568*/ 	.word	0x00000000
        /*056c*/ 	.short	0x010a
        /*056e*/ 	.byte	0x04
	.zero		1


	//   ....[72]....
        /*0570*/ 	.word	0x00002bd0
        /*0574*/ 	.word	0x000000ff
        /*0578*/ 	.word	0x00000000
        /*057c*/ 	.short	0x010a
        /*057e*/ 	.byte	0x04
	.zero		1


	//   ....[73]....
        /*0580*/ 	.word	0x00002c60
        /*0584*/ 	.word	0x000000ff
        /*0588*/ 	.word	0x00000000
        /*058c*/ 	.short	0x010a
        /*058e*/ 	.byte	0x04
	.zero		1


	//   ....[74]....
        /*0590*/ 	.word	0x00002cf0
        /*0594*/ 	.word	0x000000ff
        /*0598*/ 	.word	0x00000000
        /*059c*/ 	.short	0x010a
        /*059e*/ 	.byte	0x04
	.zero		1


	//   ....[75]....
        /*05a0*/ 	.word	0x00002d80
        /*05a4*/ 	.word	0x000000ff
        /*05a8*/ 	.word	0x00000000
        /*05ac*/ 	.short	0x010a
        /*05ae*/ 	.byte	0x04
	.zero		1


	//   ....[76]....
        /*05b0*/ 	.word	0x00002e10
        /*05b4*/ 	.word	0x000000ff
        /*05b8*/ 	.word	0x00000000
        /*05bc*/ 	.short	0x010a
        /*05be*/ 	.byte	0x04
	.zero		1


	//   ....[77]....
        /*05c0*/ 	.word	0x00002ea0
        /*05c4*/ 	.word	0x000000ff
        /*05c8*/ 	.word	0x00000000
        /*05cc*/ 	.short	0x010a
        /*05ce*/ 	.byte	0x04
	.zero		1


	//   ....[78]....
        /*05d0*/ 	.word	0x00002f30
        /*05d4*/ 	.word	0x000000ff
        /*05d8*/ 	.word	0x00000000
        /*05dc*/ 	.short	0x010a
        /*05de*/ 	.byte	0x04
	.zero		1


	//   ....[79]....
        /*05e0*/ 	.word	0x00002fc0
        /*05e4*/ 	.word	0x000000ff
        /*05e8*/ 	.word	0x00000000
        /*05ec*/ 	.short	0x010a
        /*05ee*/ 	.byte	0x04
	.zero		1


	//   ....[80]....
        /*05f0*/ 	.word	0x00003050
        /*05f4*/ 	.word	0x000000ff
        /*05f8*/ 	.word	0x00000000
        /*05fc*/ 	.short	0x010a
        /*05fe*/ 	.byte	0x04
	.zero		1


	//   ....[81]....
        /*0600*/ 	.word	0x000030e0
        /*0604*/ 	.word	0x000000ff
        /*0608*/ 	.word	0x00000000
        /*060c*/ 	.short	0x010a
        /*060e*/ 	.byte	0x04
	.zero		1


	//   ....[82]....
        /*0610*/ 	.word	0x00003170
        /*0614*/ 	.word	0x000000ff
        /*0618*/ 	.word	0x00000000
        /*061c*/ 	.short	0x010a
        /*061e*/ 	.byte	0x04
	.zero		1


	//   ....[83]....
        /*0620*/ 	.word	0x00003200
        /*0624*/ 	.word	0x000000ff
        /*0628*/ 	.word	0x00000000
        /*062c*/ 	.short	0x010a
        /*062e*/ 	.byte	0x04
	.zero		1


	//   ....[84]....
        /*0630*/ 	.word	0x00003290
        /*0634*/ 	.word	0x000000ff
        /*0638*/ 	.word	0x00000000
        /*063c*/ 	.short	0x010a
        /*063e*/ 	.byte	0x04
	.zero		1


	//   ....[85]....
        /*0640*/ 	.word	0x00003330
        /*0644*/ 	.word	0x00000000
        /*0648*/ 	.word	0x00000000
        /*064c*/ 	.short	0x010a
        /*064e*/ 	.byte	0xff
	.zero		1


	//   ....[86]....
        /*0650*/ 	.word	0x00003450
        /*0654*/ 	.word	0x00000002
        /*0658*/ 	.word	0x000001a0
        /*065c*/ 	.short	0x010a
        /*065e*/ 	.byte	0xff
	.zero		1


	//   ....[87]....
        /*0660*/ 	.word	0x000034c0
        /*0664*/ 	.word	0x00000002
        /*0668*/ 	.word	0x00000000
        /*066c*/ 	.short	0x0101
        /*066e*/ 	.byte	0xff
	.zero		1


	//   ....[88]....
        /*0670*/ 	.word	0x000034e0
        /*0674*/ 	.word	0x000000ff
        /*0678*/ 	.word	0x00000150
        /*067c*/ 	.short	0x010a
        /*067e*/ 	.byte	0x05
	.zero		1


	//   ....[89]....
        /*0680*/ 	.word	0x00003600
        /*0684*/ 	.word	0x00000002
        /*0688*/ 	.word	0x00000140
        /*068c*/ 	.short	0x010a
        /*068e*/ 	.byte	0xff
	.zero		1


	//   ....[90]....
        /*0690*/ 	.word	0x00003700
        /*0694*/ 	.word	0x00000002
        /*0698*/ 	.word	0x00000000
        /*069c*/ 	.short	0x0101
        /*069e*/ 	.byte	0xff
	.zero		1


	//   ....[91]....
        /*06a0*/ 	.word	0x00003790
        /*06a4*/ 	.word	0x000000ff
        /*06a8*/ 	.word	0x00000150
        /*06ac*/ 	.short	0x0106
        /*06ae*/ 	.byte	0x05
	.zero		1


	//   ....[92]....
        /*06b0*/ 	.word	0x000037b0
        /*06b4*/ 	.word	0x000000ff
        /*06b8*/ 	.word	0x00000150
        /*06bc*/ 	.short	0x010a
        /*06be*/ 	.byte	0x05
	.zero		1


	//   ....[93]....
        /*06c0*/ 	.word	0x00003840
        /*06c4*/ 	.word	0x000000ff
        /*06c8*/ 	.word	0x00000150
        /*06cc*/ 	.short	0x0106
        /*06ce*/ 	.byte	0x04
	.zero		1


	//   ....[94]....
        /*06d0*/ 	.word	0x00003880
        /*06d4*/ 	.word	0x00000000
        /*06d8*/ 	.word	0x00000150
        /*06dc*/ 	.short	0x010a
        /*06de*/ 	.byte	0xff
	.zero		1


	//   ....[95]....
        /*06e0*/ 	.word	0x00003ac0
        /*06e4*/ 	.word	0x000000ff
        /*06e8*/ 	.word	0x00000008
        /*06ec*/ 	.short	0x010a
        /*06ee*/ 	.byte	0x04
	.zero		1


	//   ....[96]....
        /*06f0*/ 	.word	0x00003ae0
        /*06f4*/ 	.word	0x000000ff
        /*06f8*/ 	.word	0x00000008
        /*06fc*/ 	.short	0x010a
        /*06fe*/ 	.byte	0x04
	.zero		1


	//   ....[97]....
        /*0700*/ 	.word	0x00003c70
        /*0704*/ 	.word	0x000000ff
        /*0708*/ 	.word	0x00000008
        /*070c*/ 	.short	0x010a
        /*070e*/ 	.byte	0x04
	.zero		1


	//   ....[98]....
        /*0710*/ 	.word	0x00003c90
        /*0714*/ 	.word	0x000000ff
        /*0718*/ 	.word	0x00000008
        /*071c*/ 	.short	0x010a
        /*071e*/ 	.byte	0x04
	.zero		1


	//   ....[99]....
        /*0720*/ 	.word	0x00003d50
        /*0724*/ 	.word	0x000000ff
        /*0728*/ 	.word	0x00000000
        /*072c*/ 	.short	0x0101
        /*072e*/ 	.byte	0x05
	.zero		1


	//   ....[100]....
        /*0730*/ 	.word	0x00004090
        /*0734*/ 	.word	0x00000000
        /*0738*/ 	.word	0x00000140
        /*073c*/ 	.short	0x010a
        /*073e*/ 	.byte	0xff
	.zero		1


	//   ....[101]....
        /*0740*/ 	.word	0x00004150
        /*0744*/ 	.word	0x00000000
        /*0748*/ 	.word	0x00000000
        /*074c*/ 	.short	0x0101
        /*074e*/ 	.byte	0xff
	.zero		1


	//   ....[102]....
        /*0750*/ 	.word	0x00004210
        /*0754*/ 	.word	0x000000ff
        /*0758*/ 	.word	0x00000000
        /*075c*/ 	.short	0x010a
        /*075e*/ 	.byte	0x06
	.zero		1


	//   ....[103]....
        /*0760*/ 	.word	0x00004220
        /*0764*/ 	.word	0x000000ff
        /*0768*/ 	.word	0x00000180
        /*076c*/ 	.short	0x010a
        /*076e*/ 	.byte	0x07
	.zero		1


	//   ....[104]....
        /*0770*/ 	.word	0x000042d0
        /*0774*/ 	.word	0x000000ff
        /*0778*/ 	.word	0x00000000
        /*077c*/ 	.short	0x010a
        /*077e*/ 	.byte	0x06
	.zero		1


	//   ....[105]....
        /*0780*/ 	.word	0x00004400
        /*0784*/ 	.word	0x000000ff
        /*0788*/ 	.word	0x00000000
        /*078c*/ 	.short	0x010a
        /*078e*/ 	.byte	0x1e
	.zero		1


	//   ....[106]....
        /*0790*/ 	.word	0x00004700
        /*0794*/ 	.word	0x000000ff
        /*0798*/ 	.word	0x00000000
        /*079c*/ 	.short	0x010a
        /*079e*/ 	.byte	0x07
	.zero		1


	//   ....[107]....
        /*07a0*/ 	.word	0x00004790
        /*07a4*/ 	.word	0x000000ff
        /*07a8*/ 	.word	0x00000000
        /*07ac*/ 	.short	0x010a
        /*07ae*/ 	.byte	0x07
	.zero		1


	//   ....[108]....
        /*07b0*/ 	.word	0x00004820
        /*07b4*/ 	.word	0x000000ff
        /*07b8*/ 	.word	0x00000000
        /*07bc*/ 	.short	0x010a
        /*07be*/ 	.byte	0x07
	.zero		1


	//   ....[109]....
        /*07c0*/ 	.word	0x000048c0
        /*07c4*/ 	.word	0x00000000
        /*07c8*/ 	.word	0x00000000
        /*07cc*/ 	.short	0x010a
        /*07ce*/ 	.byte	0xff
	.zero		1


	//   ....[110]....
        /*07d0*/ 	.word	0x00004900
        /*07d4*/ 	.word	0x00000000
        /*07d8*/ 	.word	0x00000000
        /*07dc*/ 	.short	0x010a
        /*07de*/ 	.byte	0xff
	.zero		1


	//   ....[111]....
        /*07e0*/ 	.word	0x00004970
        /*07e4*/ 	.word	0x000000ff
        /*07e8*/ 	.word	0x00000000
        /*07ec*/ 	.short	0x0101
        /*07ee*/ 	.byte	0x06
	.zero		1


	//   ....[112]....
        /*07f0*/ 	.word	0x000049b0
        /*07f4*/ 	.word	0x000000ff
        /*07f8*/ 	.word	0x000001c0
        /*07fc*/ 	.short	0x010a
        /*07fe*/ 	.byte	0x05
	.zero		1


	//   ....[113]....
        /*0800*/ 	.word	0x00004a00
        /*0804*/ 	.word	0x000000ff
        /*0808*/ 	.word	0x00000000
        /*080c*/ 	.short	0x0101
        /*080e*/ 	.byte	0x06
	.zero		1


	//   ....[114]....
        /*0810*/ 	.word	0x00004e60
        /*0814*/ 	.word	0x00000007
        /*0818*/ 	.word	0x00000140
        /*081c*/ 	.short	0x010a
        /*081e*/ 	.byte	0xff
	.zero		1


	//   ....[115]....
        /*0820*/ 	.word	0x00004fd0
        /*0824*/ 	.word	0x00000000
        /*0828*/ 	.word	0x00000000
        /*082c*/ 	.short	0x0101
        /*082e*/ 	.byte	0xff
	.zero		1


	//   ....[116]....
        /*0830*/ 	.word	0x000053e0
        /*0834*/ 	.word	0x000000ff
        /*0838*/ 	.word	0x00000138
        /*083c*/ 	.short	0x010a
        /*083e*/ 	.byte	0x13
	.zero		1


	//   ....[117]....
        /*0840*/ 	.word	0x00005550
        /*0844*/ 	.word	0x000000ff
        /*0848*/ 	.word	0x00000128
        /*084c*/ 	.short	0x010a
        /*084e*/ 	.byte	0x13
	.zero		1


	//   ....[118]....
        /*0850*/ 	.word	0x00005760
        /*0854*/ 	.word	0x000000ff
        /*0858*/ 	.word	0x00000120
        /*085c*/ 	.short	0x010b
        /*085e*/ 	.byte	0x13
	.zero		1


	//   ....[119]....
        /*0860*/ 	.word	0x00005770
        /*0864*/ 	.word	0x000000ff
        /*0868*/ 	.word	0x00000000
        /*086c*/ 	.short	0x0101
        /*086e*/ 	.byte	0x36
	.zero		1


	//   ....[120]....
        /*0870*/ 	.word	0x000057b0
        /*0874*/ 	.word	0x00000000
        /*0878*/ 	.word	0x00000128
        /*087c*/ 	.short	0x010a
        /*087e*/ 	.byte	0xff
	.zero		1


	//   ....[121]....
        /*0880*/ 	.word	0x00005b00
        /*0884*/ 	.word	0x00000003
        /*0888*/ 	.word	0x00000140
        /*088c*/ 	.short	0x010a
        /*088e*/ 	.byte	0xff
	.zero		1


	//   ....[122]....
        /*0890*/ 	.word	0x00005c80
        /*0894*/ 	.word	0x00000000
        /*0898*/ 	.word	0x00000000
        /*089c*/ 	.short	0x0101
        /*089e*/ 	.byte	0xff
	.zero		1


	//   ....[123]....
        /*08a0*/ 	.word	0x00006640
        /*08a4*/ 	.word	0x000000ff
        /*08a8*/ 	.word	0x00000120
        /*08ac*/ 	.short	0x010a
        /*08ae*/ 	.byte	0x39
	.zero		1


	//   ....[124]....
        /*08b0*/ 	.word	0x00006650
        /*08b4*/ 	.word	0x00000052
        /*08b8*/ 	.word	0x00000160
        /*08bc*/ 	.short	0x010a
        /*08be*/ 	.byte	0xff
	.zero		1


	//   ....[125]....
        /*08c0*/ 	.word	0x000067a0
        /*08c4*/ 	.word	0x000000ff
        /*08c8*/ 	.word	0x00000120
        /*08cc*/ 	.short	0x010a
        /*08ce*/ 	.byte	0x39
	.zero		1


	//   ....[126]....
        /*08d0*/ 	.word	0x00006880
        /*08d4*/ 	.word	0x000000ff
        /*08d8*/ 	.word	0x00000000
        /*08dc*/ 	.short	0x0101
        /*08de*/ 	.byte	0x04
	.zero		1


	//   ....[127]....
        /*08e0*/ 	.word	0x000068e0
        /*08e4*/ 	.word	0x00000052
        /*08e8*/ 	.word	0x00000160
        /*08ec*/ 	.short	0x010a
        /*08ee*/ 	.byte	0xff
	.zero		1


	//   ....[128]....
        /*08f0*/ 	.word	0x00006cc0
        /*08f4*/ 	.word	0x00000052
        /*08f8*/ 	.word	0x00000000
        /*08fc*/ 	.short	0x0101
        /*08fe*/ 	.byte	0xff
	.zero		1


	//   ....[129]....
        /*0900*/ 	.word	0x00007510
        /*0904*/ 	.word	0x00000000
        /*0908*/ 	.word	0x000001b0
        /*090c*/ 	.short	0x010a
        /*090e*/ 	.byte	0xff
	.zero		1


	//   ....[130]....
        /*0910*/ 	.word	0x00007570
        /*0914*/ 	.word	0x00000000
        /*0918*/ 	.word	0x00000090
        /*091c*/ 	.short	0x010a
        /*091e*/ 	.byte	0xff
	.zero		1


	//   ....[131]....
        /*0920*/ 	.word	0x000075d0
        /*0924*/ 	.word	0x00000000
        /*0928*/ 	.word	0x00000090
        /*092c*/ 	.short	0x010a
        /*092e*/ 	.byte	0xff
	.zero		1


	//   ....[132]....
        /*0930*/ 	.word	0x00007620
        /*0934*/ 	.word	0x00000003
        /*0938*/ 	.word	0x00000140
        /*093c*/ 	.short	0x010a
        /*093e*/ 	.byte	0xff
	.zero		1


	//   ....[133]....
        /*0940*/ 	.word	0x00007680
        /*0944*/ 	.word	0x00000000
        /*0948*/ 	.word	0x00000000
        /*094c*/ 	.short	0x010a
        /*094e*/ 	.byte	0xff
	.zero		1


	//   ....[134]....
        /*0950*/ 	.word	0x000076e0
        /*0954*/ 	.word	0x00000000
        /*0958*/ 	.word	0x00000000
        /*095c*/ 	.short	0x010a
        /*095e*/ 	.byte	0xff
	.zero		1


	//   ....[135]....
        /*0960*/ 	.word	0x00007740
        /*0964*/ 	.word	0x00000000
        /*0968*/ 	.word	0x00000000
        /*096c*/ 	.short	0x010a
        /*096e*/ 	.byte	0xff
	.zero		1


	//   ....[136]....
        /*0970*/ 	.word	0x000077a0
        /*0974*/ 	.word	0x00000000
        /*0978*/ 	.word	0x00000000
        /*097c*/ 	.short	0x010a
        /*097e*/ 	.byte	0xff
	.zero		1


	//   ....[137]....
        /*0980*/ 	.word	0x00007800
        /*0984*/ 	.word	0x00000000
        /*0988*/ 	.word	0x00000000
        /*098c*/ 	.short	0x010a
        /*098e*/ 	.byte	0xff
	.zero		1


	//   ....[138]....
        /*0990*/ 	.word	0x00007860
        /*0994*/ 	.word	0x00000000
        /*0998*/ 	.word	0x00000000
        /*099c*/ 	.short	0x010a
        /*099e*/ 	.byte	0xff
	.zero		1


	//   ....[139]....
        /*09a0*/ 	.word	0x000078c0
        /*09a4*/ 	.word	0x00000000
        /*09a8*/ 	.word	0x00000000
        /*09ac*/ 	.short	0x010a
        /*09ae*/ 	.byte	0xff
	.zero		1


	//   ....[140]....
        /*09b0*/ 	.word	0x00007920
        /*09b4*/ 	.word	0x00000000
        /*09b8*/ 	.word	0x00000000
        /*09bc*/ 	.short	0x010a
        /*09be*/ 	.byte	0xff
	.zero		1


	//   ....[141]....
        /*09c0*/ 	.word	0x00007980
        /*09c4*/ 	.word	0x00000000
        /*09c8*/ 	.word	0x00000000
        /*09cc*/ 	.short	0x010a
        /*09ce*/ 	.byte	0xff
	.zero		1


	//   ....[142]....
        /*09d0*/ 	.word	0x000079e0
        /*09d4*/ 	.word	0x00000000
        /*09d8*/ 	.word	0x00000000
        /*09dc*/ 	.short	0x010a
        /*09de*/ 	.byte	0xff
	.zero		1


	//   ....[143]....
        /*09e0*/ 	.word	0x00007a40
        /*09e4*/ 	.word	0x00000000
        /*09e8*/ 	.word	0x00000000
        /*09ec*/ 	.short	0x010a
        /*09ee*/ 	.byte	0xff
	.zero		1


	//   ....[144]....
        /*09f0*/ 	.word	0x00007aa0
        /*09f4*/ 	.word	0x00000000
        /*09f8*/ 	.word	0x00000000
        /*09fc*/ 	.short	0x010a
        /*09fe*/ 	.byte	0xff
	.zero		1


	//   ....[145]....
        /*0a00*/ 	.word	0x00007b00
        /*0a04*/ 	.word	0x00000000
        /*0a08*/ 	.word	0x00000000
        /*0a0c*/ 	.short	0x010a
        /*0a0e*/ 	.byte	0xff
	.zero		1


	//   ....[146]....
        /*0a10*/ 	.word	0x00007b60
        /*0a14*/ 	.word	0x00000000
        /*0a18*/ 	.word	0x00000000
        /*0a1c*/ 	.short	0x010a
        /*0a1e*/ 	.byte	0xff
	.zero		1


	//   ....[147]....
        /*0a20*/ 	.word	0x00007bc0
        /*0a24*/ 	.word	0x00000000
        /*0a28*/ 	.word	0x00000000
        /*0a2c*/ 	.short	0x010a
        /*0a2e*/ 	.byte	0xff
	.zero		1


	//   ....[148]....
        /*0a30*/ 	.word	0x00007c20
        /*0a34*/ 	.word	0x00000000
        /*0a38*/ 	.word	0x00000000
        /*0a3c*/ 	.short	0x010a
        /*0a3e*/ 	.byte	0xff
	.zero		1


	//   ....[149]....
        /*0a40*/ 	.word	0x00007c80
        /*0a44*/ 	.word	0x00000000
        /*0a48*/ 	.word	0x00000000
        /*0a4c*/ 	.short	0x010a
        /*0a4e*/ 	.byte	0xff
	.zero		1


	//   ....[150]....
        /*0a50*/ 	.word	0x00007cd0
        /*0a54*/ 	.word	0x00000002
        /*0a58*/ 	.word	0x000001a0
        /*0a5c*/ 	.short	0x010a
        /*0a5e*/ 	.byte	0xff
	.zero		1


	//   ....[151]....
        /*0a60*/ 	.word	0x00007d30
        /*0a64*/ 	.word	0x00000002
        /*0a68*/ 	.word	0x00000150
        /*0a6c*/ 	.short	0x010a
        /*0a6e*/ 	.byte	0xff
	.zero		1


	//   ....[152]....
        /*0a70*/ 	.word	0x00007d80
        /*0a74*/ 	.word	0x00000002
        /*0a78*/ 	.word	0x00000140
        /*0a7c*/ 	.short	0x010a
        /*0a7e*/ 	.byte	0xff
	.zero		1


	//   ....[153]....
        /*0a80*/ 	.word	0x00007de0
        /*0a84*/ 	.word	0x00000000
        /*0a88*/ 	.word	0x00000150
        /*0a8c*/ 	.short	0x010a
        /*0a8e*/ 	.byte	0xff
	.zero		1


	//   ....[154]....
        /*0a90*/ 	.word	0x00007e40
        /*0a94*/ 	.word	0x00000005
        /*0a98*/ 	.word	0x00000008
        /*0a9c*/ 	.short	0x010a
        /*0a9e*/ 	.byte	0xff
	.zero		1


	//   ....[155]....
        /*0aa0*/ 	.word	0x00007f30
        /*0aa4*/ 	.word	0x00000000
        /*0aa8*/ 	.word	0x00000008
        /*0aac*/ 	.short	0x010a
        /*0aae*/ 	.byte	0xff
	.zero		1


	//   ....[156]....
        /*0ab0*/ 	.word	0x00007f80
        /*0ab4*/ 	.word	0x00000000
        /*0ab8*/ 	.word	0x00000140
        /*0abc*/ 	.short	0x010a
        /*0abe*/ 	.byte	0xff
	.zero		1


	//   ....[157]....
        /*0ac0*/ 	.word	0x00007fe0
        /*0ac4*/ 	.word	0x00000000
        /*0ac8*/ 	.word	0x00000180
        /*0acc*/ 	.short	0x010a
        /*0ace*/ 	.byte	0xff
	.zero		1


	//   ....[158]....
        /*0ad0*/ 	.word	0x00008040
        /*0ad4*/ 	.word	0x00000000
        /*0ad8*/ 	.word	0x00000000
        /*0adc*/ 	.short	0x010a
        /*0ade*/ 	.byte	0xff
	.zero		1


	//   ....[159]....
        /*0ae0*/ 	.word	0x000080a0
        /*0ae4*/ 	.word	0x00000000
        /*0ae8*/ 	.word	0x00000000
        /*0aec*/ 	.short	0x010a
        /*0aee*/ 	.byte	0xff
	.zero		1


	//   ....[160]....
        /*0af0*/ 	.word	0x00008100
        /*0af4*/ 	.word	0x00000000
        /*0af8*/ 	.word	0x00000000
        /*0afc*/ 	.short	0x010a
        /*0afe*/ 	.byte	0xff
	.zero		1


	//   ....[161]....
        /*0b00*/ 	.word	0x00008160
        /*0b04*/ 	.word	0x00000000
        /*0b08*/ 	.word	0x00000000
        /*0b0c*/ 	.short	0x010a
        /*0b0e*/ 	.byte	0xff
	.zero		1


	//   ....[162]....
        /*0b10*/ 	.word	0x000081c0
        /*0b14*/ 	.word	0x00000000
        /*0b18*/ 	.word	0x000001c0
        /*0b1c*/ 	.short	0x010a
        /*0b1e*/ 	.byte	0xff
	.zero		1


	//   ....[163]....
        /*0b20*/ 	.word	0x00008210
        /*0b24*/ 	.word	0x00000007
        /*0b28*/ 	.word	0x00000140
        /*0b2c*/ 	.short	0x010a
        /*0b2e*/ 	.byte	0xff
	.zero		1


	//   ....[164]....
        /*0b30*/ 	.word	0x00008270
        /*0b34*/ 	.word	0x00000000
        /*0b38*/ 	.word	0x00000138
        /*0b3c*/ 	.short	0x010a
        /*0b3e*/ 	.byte	0xff
	.zero		1


	//   ....[165]....
        /*0b40*/ 	.word	0x000082d0
        /*0b44*/ 	.word	0x00000000
        /*0b48*/ 	.word	0x00000128
        /*0b4c*/ 	.short	0x010a
        /*0b4e*/ 	.byte	0xff
	.zero		1


	//   ....[166]....
        /*0b50*/ 	.word	0x00008320
        /*0b54*/ 	.word	0x00000003
        /*0b58*/ 	.word	0x00000140
        /*0b5c*/ 	.short	0x010a
        /*0b5e*/ 	.byte	0xff
	.zero		1


	//   ....[167]....
        /*0b60*/ 	.word	0x00008380
        /*0b64*/ 	.word	0x00000000
        /*0b68*/ 	.word	0x00000120
        /*0b6c*/ 	.short	0x010a
        /*0b6e*/ 	.byte	0xff
	.zero		1


	//   ....[168]....
        /*0b70*/ 	.word	0x000083d0
        /*0b74*/ 	.word	0x00000052
        /*0b78*/ 	.word	0x00000160
        /*0b7c*/ 	.short	0x010a
        /*0b7e*/ 	.byte	0xff
	.zero		1


	//----- nvinfo : EIATTR_NUM_MBARRIERS
	.align		4
.L_47:
        /*0b80*/ 	.byte	0x03, 0x38
        /*0b82*/ 	.short	0x0039


	//----- nvinfo : EIATTR_EXIT_INSTR_OFFSETS
	.align		4
        /*0b84*/ 	.byte	0x04, 0x1c
        /*0b86*/ 	.short	(.L_49 - .L_48)


	//   ....[0]....
.L_48:
        /*0b88*/ 	.word	0x00003360


	//   ....[1]....
        /*0b8c*/ 	.word	0x00003850


	//   ....[2]....
        /*0b90*/ 	.word	0x000038b0


	//   ....[3]....
        /*0b94*/ 	.word	0x00004c30


	//   ....[4]....
        /*0b98*/ 	.word	0x000057e0


	//   ....[5]....
        /*0b9c*/ 	.word	0x00005820


	//   ....[6]....
        /*0ba0*/ 	.word	0x00007500


	//----- nvinfo : EIATTR_MAX_THREADS
	.align		4
.L_49:
        /*0ba4*/ 	.byte	0x04, 0x05
        /*0ba6*/ 	.short	(.L_51 - .L_50)
.L_50:
        /*0ba8*/ 	.word	0x00000100
        /*0bac*/ 	.word	0x00000001
        /*0bb0*/ 	.word	0x00000001


	//----- nvinfo : EIATTR_CRS_STACK_SIZE
	.align		4
.L_51:
        /*0bb4*/ 	.byte	0x04, 0x1e
        /*0bb6*/ 	.short	(.L_53 - .L_52)
.L_52:
        /*0bb8*/ 	.word	0x00000000


	//----- nvinfo : EIATTR_CBANK_PARAM_SIZE
	.align		4
.L_53:
        /*0bbc*/ 	.byte	0x03, 0x19
        /*0bbe*/ 	.short	0x0800


	//----- nvinfo : EIATTR_PARAM_CBANK
	.align		4
        /*0bc0*/ 	.byte	0x04, 0x0a
        /*0bc2*/ 	.short	(.L_55 - .L_54)
	.align		4
.L_54:
        /*0bc4*/ 	.word	index@(.nv.constant0._ZN7cutlass13device_kernelINS_4gemm6kernel13GemmUniversalIN4cute5tupleIJiiiiEEENS1_10collective13CollectiveMmaINS1_35MainloopSm100TmaUmmaWarpSpecializedILi18ELi2ELi4ENS5_IJNS4_1CILi2EEENSA_ILi4EEENSA_ILi1EEEEEEEENS5_IJNSA_ILi128EEENSA_ILi64EEESG_EEENS_12float_e4m3_tENS5_IJlSD_lEEESJ_SK_NS4_8TiledMMAINS4_8MMA_AtomIJNS4_10MMA_TraitsINS4_25SM100_MMA_F8F6F4_2x1SM_SSEJSJ_SJ_fSG_SH_NS4_17integral_constantINS4_4UMMA5MajorELSR_0EEESS_NSP_INSQ_7ScaleInELST_0EEESU_EEEEEENS4_6LayoutINS5_IJSD_SD_SD_EEENS5_IJNSA_ILi0EEESZ_SZ_EEEEENS5_IJNS4_10UnderscoreES12_S12_EEEEENS4_28SM100_TMA_2SM_LOAD_MULTICASTENS4_14ComposedLayoutINS4_7SwizzleILi3ELi4ELi3EEENS4_18smem_ptr_flag_bitsILi8EEENSX_INS5_IJNSA_ILi8EEESG_EEENS5_IJSG_SD_EEEEEEEvNS4_8identityENS4_18SM100_TMA_2SM_LOADES1F_vS1G_EENS_8epilogue10collective18CollectiveEpilogueINS1J_23Sm100TmaWarpSpecializedILi1ELi1ELi32ELb0ELb0EEEJNS5_IJSH_SH_SG_EEENS5_IJNSX_ISH_SD_EES1P_EEESJ_SK_SJ_SK_NS1J_6fusion15FusionCallbacksIS1N_NS1R_17LinearCombinationISJ_fSJ_fLNS_15FloatRoundStyleE2EEES1O_S1Q_JEEENS4_5SM1004TMEM4LOAD26SM100_TMEM_LOAD_32dp32b32xENS4_13SM90_TMA_LOADENS16_INS17_ILi2ELi4ELi3EEES1A_NSX_INS5_IJS1B_SH_EEENS5_IJSH_SD_EEEEEEENS4_39AutoVectorizingCopyWithAssumedAlignmentILi128EEENS4_14SM90_TMA_STOREES26_S28_S28_EEEvvEEEEvNT_6ParamsE)
        /*0bc8*/ 	.short	0x0380
        /*0bca*/ 	.short	0x0800


	//----- nvinfo : EIATTR_SW_WAR
	.align		4
.L_55:
        /*0bcc*/ 	.byte	0x04, 0x36
        /*0bce*/ 	.short	(.L_57 - .L_56)
.L_56:
        /*0bd0*/ 	.word	0x00000008
.L_57:


//--------------------- .nv.callgraph             --------------------------
	.section	.nv.callgraph,"",@"SHT_CUDA_CALLGRAPH"
	.align	4
	.sectionentsize	8
	.align		4
        /*0000*/ 	.word	0x00000000
	.align		4
        /*0004*/ 	.word	0xffffffff
	.align		4
        /*0008*/ 	.word	index@(_ZN7cutlass13device_kernelINS_4gemm6kernel13GemmUniversalIN4cute5tupleIJiiiiEEENS1_10collective13CollectiveMmaINS1_35MainloopSm100TmaUmmaWarpSpecializedILi18ELi2ELi4ENS5_IJNS4_1CILi2EEENSA_ILi4EEENSA_ILi1EEEEEEEENS5_IJNSA_ILi128EEENSA_ILi64EEESG_EEENS_12float_e4m3_tENS5_IJlSD_lEEESJ_SK_NS4_8TiledMMAINS4_8MMA_AtomIJNS4_10MMA_TraitsINS4_25SM100_MMA_F8F6F4_2x1SM_SSEJSJ_SJ_fSG_SH_NS4_17integral_constantINS4_4UMMA5MajorELSR_0EEESS_NSP_INSQ_7ScaleInELST_0EEESU_EEEEEENS4_6LayoutINS5_IJSD_SD_SD_EEENS5_IJNSA_ILi0EEESZ_SZ_EEEEENS5_IJNS4_10UnderscoreES12_S12_EEEEENS4_28SM100_TMA_2SM_LOAD_MULTICASTENS4_14ComposedLayoutINS4_7SwizzleILi3ELi4ELi3EEENS4_18smem_ptr_flag_bitsILi8EEENSX_INS5_IJNSA_ILi8EEESG_EEENS5_IJSG_SD_EEEEEEEvNS4_8identityENS4_18SM100_TMA_2SM_LOADES1F_vS1G_EENS_8epilogue10collective18CollectiveEpilogueINS1J_23Sm100TmaWarpSpecializedILi1ELi1ELi32ELb0ELb0EEEJNS5_IJSH_SH_SG_EEENS5_IJNSX_ISH_SD_EES1P_EEESJ_SK_SJ_SK_NS1J_6fusion15FusionCallbacksIS1N_NS1R_17LinearCombinationISJ_fSJ_fLNS_15FloatRoundStyleE2EEES1O_S1Q_JEEENS4_5SM1004TMEM4LOAD26SM100_TMEM_LOAD_32dp32b32xENS4_13SM90_TMA_LOADENS16_INS17_ILi2ELi4ELi3EEES1A_NSX_INS5_IJS1B_SH_EEENS5_IJSH_SD_EEEEEEENS4_39AutoVectorizingCopyWithAssumedAlignmentILi128EEENS4_14SM90_TMA_STOREES26_S28_S28_EEEvvEEEEvNT_6ParamsE)
	.align		4
        /*000c*/ 	.word	index@(__assertfail)
	.align		4
        /*0010*/ 	.word	0x00000000
	.align		4
        /*0014*/ 	.word	0xfffffffe
	.align		4
        /*0018*/ 	.word	0x00000000
	.align		4
        /*001c*/ 	.word	0xfffffffd
	.align		4
        /*0020*/ 	.word	0x00000000
	.align		4
        /*0024*/ 	.word	0xfffffffc


//--------------------- .nv.constant4             --------------------------
	.section	.nv.constant4,"a",@progbits
	.align	8
	.align		8
.nv.constant4:
        /*0000*/ 	.dword	__assertfail
	.align		8
        /*0008*/ 	.dword	__unnamed_1
	.align		8
        /*0010*/ 	.dword	__unnamed_2
	.align		8
        /*0018*/ 	.dword	_ZN40_INTERNAL_079f2981_4_k_cu_2dcd4190_190574cuda3std3__45__cpo5beginE
	.align		8
        /*0020*/ 	.dword	_ZN40_INTERNAL_079f2981_4_k_cu_2dcd4190_190574cuda3std3__45__cpo3endE
	.align		8
        /*0028*/ 	.dword	_ZN40_INTERNAL_079f2981_4_k_cu_2dcd4190_190574cuda3std3__45__cpo6cbeginE
	.align		8
        /*0030*/ 	.dword	_ZN40_INTERNAL_079f2981_4_k_cu_2dcd4190_190574cuda3std3__45__cpo4cendE
	.align		8
        /*0038*/ 	.dword	_ZN40_INTERNAL_079f2981_4_k_cu_2dcd4190_190574cuda3std3__442_GLOBAL__N__079f2981_4_k_cu_2dcd4190_190576ignoreE
	.align		8
        /*0040*/ 	.dword	_ZN40_INTERNAL_079f2981_4_k_cu_2dcd4190_190574cuda3std3__419piecewise_constructE
	.align		8
        /*0048*/ 	.dword	_ZN40_INTERNAL_079f2981_4_k_cu_2dcd4190_190574cuda3std3__48in_placeE
	.align		8
        /*0050*/ 	.dword	_ZN40_INTERNAL_079f2981_4_k_cu_2dcd4190_190574cuda3std6ranges3__45__cpo4swapE
	.align		8
        /*0058*/ 	.dword	_ZN40_INTERNAL_079f2981_4_k_cu_2dcd4190_190574cuda3std6ranges3__45__cpo9iter_moveE
	.align		8
        /*0060*/ 	.dword	_ZN40_INTERNAL_079f2981_4_k_cu_2dcd4190_190574cute7productE
	.align		8
        /*0068*/ 	.dword	_ZN40_INTERNAL_079f2981_4_k_cu_2dcd4190_190574cute1_E
	.align		8
        /*0070*/ 	.dword	$str$25
	.align		8
        /*0078*/ 	.dword	$str$26
	.align		8
        /*0080*/ 	.dword	$str$27
	.align		8
        /*0088*/ 	.dword	$str$28


//--------------------- .text._ZN7cutlass13device_kernelINS_4gemm6kernel13GemmUniversalIN4cute5tupleIJiiiiEEENS1_10collective13CollectiveMmaINS1_35MainloopSm100TmaUmmaWarpSpecializedILi18ELi2ELi4ENS5_IJNS4_1CILi2EEENSA_ILi4EEENSA_ILi1EEEEEEEENS5_IJNSA_ILi128EEENSA_ILi64EEESG_EEENS_12float_e4m3_tENS5_IJlSD_lEEESJ_SK_NS4_8TiledMMAINS4_8MMA_AtomIJNS4_10MMA_TraitsINS4_25SM100_MMA_F8F6F4_2x1SM_SSEJSJ_SJ_fSG_SH_NS4_17integral_constantINS4_4UMMA5MajorELSR_0EEESS_NSP_INSQ_7ScaleInELST_0EEESU_EEEEEENS4_6LayoutINS5_IJSD_SD_SD_EEENS5_IJNSA_ILi0EEESZ_SZ_EEEEENS5_IJNS4_10UnderscoreES12_S12_EEEEENS4_28SM100_TMA_2SM_LOAD_MULTICASTENS4_14ComposedLayoutINS4_7SwizzleILi3ELi4ELi3EEENS4_18smem_ptr_flag_bitsILi8EEENSX_INS5_IJNSA_ILi8EEESG_EEENS5_IJSG_SD_EEEEEEEvNS4_8identityENS4_18SM100_TMA_2SM_LOADES1F_vS1G_EENS_8epilogue10collective18CollectiveEpilogueINS1J_23Sm100TmaWarpSpecializedILi1ELi1ELi32ELb0ELb0EEEJNS5_IJSH_SH_SG_EEENS5_IJNSX_ISH_SD_EES1P_EEESJ_SK_SJ_SK_NS1J_6fusion15FusionCallbacksIS1N_NS1R_17LinearCombinationISJ_fSJ_fLNS_15FloatRoundStyleE2EEES1O_S1Q_JEEENS4_5SM1004TMEM4LOAD26SM100_TMEM_LOAD_32dp32b32xENS4_13SM90_TMA_LOADENS16_INS17_ILi2ELi4ELi3EEES1A_NSX_INS5_IJS1B_SH_EEENS5_IJSH_SD_EEEEEEENS4_39AutoVectorizingCopyWithAssumedAlignmentILi128EEENS4_14SM90_TMA_STOREES26_S28_S28_EEEvvEEEEvNT_6ParamsE --------------------------
	.section	.text._ZN7cutlass13device_kernelINS_4gemm6kernel13GemmUniversalIN4cute5tupleIJiiiiEEENS1_10collective13CollectiveMmaINS1_35MainloopSm100TmaUmmaWarpSpecializedILi18ELi2ELi4ENS5_IJNS4_1CILi2EEENSA_ILi4EEENSA_ILi1EEEEEEEENS5_IJNSA_ILi128EEENSA_ILi64EEESG_EEENS_12float_e4m3_tENS5_IJlSD_lEEESJ_SK_NS4_8TiledMMAINS4_8MMA_AtomIJNS4_10MMA_TraitsINS4_25SM100_MMA_F8F6F4_2x1SM_SSEJSJ_SJ_fSG_SH_NS4_17integral_constantINS4_4UMMA5MajorELSR_0EEESS_NSP_INSQ_7ScaleInELST_0EEESU_EEEEEENS4_6LayoutINS5_IJSD_SD_SD_EEENS5_IJNSA_ILi0EEESZ_SZ_EEEEENS5_IJNS4_10UnderscoreES12_S12_EEEEENS4_28SM100_TMA_2SM_LOAD_MULTICASTENS4_14ComposedLayoutINS4_7SwizzleILi3ELi4ELi3EEENS4_18smem_ptr_flag_bitsILi8EEENSX_INS5_IJNSA_ILi8EEESG_EEENS5_IJSG_SD_EEEEEEEvNS4_8identityENS4_18SM100_TMA_2SM_LOADES1F_vS1G_EENS_8epilogue10collective18CollectiveEpilogueINS1J_23Sm100TmaWarpSpecializedILi1ELi1ELi32ELb0ELb0EEEJNS5_IJSH_SH_SG_EEENS5_IJNSX_ISH_SD_EES1P_EEESJ_SK_SJ_SK_NS1J_6fusion15FusionCallbacksIS1N_NS1R_17LinearCombinationISJ_fSJ_fLNS_15FloatRoundStyleE2EEES1O_S1Q_JEEENS4_5SM1004TMEM4LOAD26SM100_TMEM_LOAD_32dp32b32xENS4_13SM90_TMA_LOADENS16_INS17_ILi2ELi4ELi3EEES1A_NSX_INS5_IJS1B_SH_EEENS5_IJSH_SD_EEEEEEENS4_39AutoVectorizingCopyWithAssumedAlignmentILi128EEENS4_14SM90_TMA_STOREES26_S28_S28_EEEvvEEEEvNT_6ParamsE,"ax",@progbits
	.align	128
.text._ZN7cutlass13device_kernelINS_4gemm6kernel13GemmUniversalIN4cute5tupleIJiiiiEEENS1_10collective13CollectiveMmaINS1_35MainloopSm100TmaUmmaWarpSpecializedILi18ELi2ELi4ENS5_IJNS4_1CILi2EEENSA_ILi4EEENSA_ILi1EEEEEEEENS5_IJNSA_ILi128EEENSA_ILi64EEESG_EEENS_12float_e4m3_tENS5_IJlSD_lEEESJ_SK_NS4_8TiledMMAINS4_8MMA_AtomIJNS4_10MMA_TraitsINS4_25SM100_MMA_F8F6F4_2x1SM_SSEJSJ_SJ_fSG_SH_NS4_17integral_constantINS4_4UMMA5MajorELSR_0EEESS_NSP_INSQ_7ScaleInELST_0EEESU_EEEEEENS4_6LayoutINS5_IJSD_SD_SD_EEENS5_IJNSA_ILi0EEESZ_SZ_EEEEENS5_IJNS4_10UnderscoreES12_S12_EEEEENS4_28SM100_TMA_2SM_LOAD_MULTICASTENS4_14ComposedLayoutINS4_7SwizzleILi3ELi4ELi3EEENS4_18smem_ptr_flag_bitsILi8EEENSX_INS5_IJNSA_ILi8EEESG_EEENS5_IJSG_SD_EEEEEEEvNS4_8identityENS4_18SM100_TMA_2SM_LOADES1F_vS1G_EENS_8epilogue10collective18CollectiveEpilogueINS1J_23Sm100TmaWarpSpecializedILi1ELi1ELi32ELb0ELb0EEEJNS5_IJSH_SH_SG_EEENS5_IJNSX_ISH_SD_EES1P_EEESJ_SK_SJ_SK_NS1J_6fusion15FusionCallbacksIS1N_NS1R_17LinearCombinationISJ_fSJ_fLNS_15FloatRoundStyleE2EEES1O_S1Q_JEEENS4_5SM1004TMEM4LOAD26SM100_TMEM_LOAD_32dp32b32xENS4_13SM90_TMA_LOADENS16_INS17_ILi2ELi4ELi3EEES1A_NSX_INS5_IJS1B_SH_EEENS5_IJSH_SD_EEEEEEENS4_39AutoVectorizingCopyWithAssumedAlignmentILi128EEENS4_14SM90_TMA_STOREES26_S28_S28_EEEvvEEEEvNT_6ParamsE:
        .type           _ZN7cutlass13device_kernelINS_4gemm6kernel13GemmUniversalIN4cute5tupleIJiiiiEEENS1_10collective13CollectiveMmaINS1_35MainloopSm100TmaUmmaWarpSpecializedILi18ELi2ELi4ENS5_IJNS4_1CILi2EEENSA_ILi4EEENSA_ILi1EEEEEEEENS5_IJNSA_ILi128EEENSA_ILi64EEESG_EEENS_12float_e4m3_tENS5_IJlSD_lEEESJ_SK_NS4_8TiledMMAINS4_8MMA_AtomIJNS4_10MMA_TraitsINS4_25SM100_MMA_F8F6F4_2x1SM_SSEJSJ_SJ_fSG_SH_NS4_17integral_constantINS4_4UMMA5MajorELSR_0EEESS_NSP_INSQ_7ScaleInELST_0EEESU_EEEEEENS4_6LayoutINS5_IJSD_SD_SD_EEENS5_IJNSA_ILi0EEESZ_SZ_EEEEENS5_IJNS4_10UnderscoreES12_S12_EEEEENS4_28SM100_TMA_2SM_LOAD_MULTICASTENS4_14ComposedLayoutINS4_7SwizzleILi3ELi4ELi3EEENS4_18smem_ptr_flag_bitsILi8EEENSX_INS5_IJNSA_ILi8EEESG_EEENS5_IJSG_SD_EEEEEEEvNS4_8identityENS4_18SM100_TMA_2SM_LOADES1F_vS1G_EENS_8epilogue10collective18CollectiveEpilogueINS1J_23Sm100TmaWarpSpecializedILi1ELi1ELi32ELb0ELb0EEEJNS5_IJSH_SH_SG_EEENS5_IJNSX_ISH_SD_EES1P_EEESJ_SK_SJ_SK_NS1J_6fusion15FusionCallbacksIS1N_NS1R_17LinearCombinationISJ_fSJ_fLNS_15FloatRoundStyleE2EEES1O_S1Q_JEEENS4_5SM1004TMEM4LOAD26SM100_TMEM_LOAD_32dp32b32xENS4_13SM90_TMA_LOADENS16_INS17_ILi2ELi4ELi3EEES1A_NSX_INS5_IJS1B_SH_EEENS5_IJSH_SD_EEEEEEENS4_39AutoVectorizingCopyWithAssumedAlignmentILi128EEENS4_14SM90_TMA_STOREES26_S28_S28_EEEvvEEEEvNT_6ParamsE,@function
        .size           _ZN7cutlass13device_kernelINS_4gemm6kernel13GemmUniversalIN4cute5tupleIJiiiiEEENS1_10collective13CollectiveMmaINS1_35MainloopSm100TmaUmmaWarpSpecializedILi18ELi2ELi4ENS5_IJNS4_1CILi2EEENSA_ILi4EEENSA_ILi1EEEEEEEENS5_IJNSA_ILi128EEENSA_ILi64EEESG_EEENS_12float_e4m3_tENS5_IJlSD_lEEESJ_SK_NS4_8TiledMMAINS4_8MMA_AtomIJNS4_10MMA_TraitsINS4_25SM100_MMA_F8F6F4_2x1SM_SSEJSJ_SJ_fSG_SH_NS4_17integral_constantINS4_4UMMA5MajorELSR_0EEESS_NSP_INSQ_7ScaleInELST_0EEESU_EEEEEENS4_6LayoutINS5_IJSD_SD_SD_EEENS5_IJNSA_ILi0EEESZ_SZ_EEEEENS5_IJNS4_10UnderscoreES12_S12_EEEEENS4_28SM100_TMA_2SM_LOAD_MULTICASTENS4_14ComposedLayoutINS4_7SwizzleILi3ELi4ELi3EEENS4_18smem_ptr_flag_bitsILi8EEENSX_INS5_IJNSA_ILi8EEESG_EEENS5_IJSG_SD_EEEEEEEvNS4_8identityENS4_18SM100_TMA_2SM_LOADES1F_vS1G_EENS_8epilogue10collective18CollectiveEpilogueINS1J_23Sm100TmaWarpSpecializedILi1ELi1ELi32ELb0ELb0EEEJNS5_IJSH_SH_SG_EEENS5_IJNSX_ISH_SD_EES1P_EEESJ_SK_SJ_SK_NS1J_6fusion15FusionCallbacksIS1N_NS1R_17LinearCombinationISJ_fSJ_fLNS_15FloatRoundStyleE2EEES1O_S1Q_JEEENS4_5SM1004TMEM4LOAD26SM100_TMEM_LOAD_32dp32b32xENS4_13SM90_TMA_LOADENS16_INS17_ILi2ELi4ELi3EEES1A_NSX_INS5_IJS1B_SH_EEENS5_IJSH_SD_EEEEEEENS4_39AutoVectorizingCopyWithAssumedAlignmentILi128EEENS4_14SM90_TMA_STOREES26_S28_S28_EEEvvEEEEvNT_6ParamsE,(.L_x_192 - _ZN7cutlass13device_kernelINS_4gemm6kernel13GemmUniversalIN4cute5tupleIJiiiiEEENS1_10collective13CollectiveMmaINS1_35MainloopSm100TmaUmmaWarpSpecializedILi18ELi2ELi4ENS5_IJNS4_1CILi2EEENSA_ILi4EEENSA_ILi1EEEEEEEENS5_IJNSA_ILi128EEENSA_ILi64EEESG_EEENS_12float_e4m3_tENS5_IJlSD_lEEESJ_SK_NS4_8TiledMMAINS4_8MMA_AtomIJNS4_10MMA_TraitsINS4_25SM100_MMA_F8F6F4_2x1SM_SSEJSJ_SJ_fSG_SH_NS4_17integral_constantINS4_4UMMA5MajorELSR_0EEESS_NSP_INSQ_7ScaleInELST_0EEESU_EEEEEENS4_6LayoutINS5_IJSD_SD_SD_EEENS5_IJNSA_ILi0EEESZ_SZ_EEEEENS5_IJNS4_10UnderscoreES12_S12_EEEEENS4_28SM100_TMA_2SM_LOAD_MULTICASTENS4_14ComposedLayoutINS4_7SwizzleILi3ELi4ELi3EEENS4_18smem_ptr_flag_bitsILi8EEENSX_INS5_IJNSA_ILi8EEESG_EEENS5_IJSG_SD_EEEEEEEvNS4_8identityENS4_18SM100_TMA_2SM_LOADES1F_vS1G_EENS_8epilogue10collective18CollectiveEpilogueINS1J_23Sm100TmaWarpSpecializedILi1ELi1ELi32ELb0ELb0EEEJNS5_IJSH_SH_SG_EEENS5_IJNSX_ISH_SD_EES1P_EEESJ_SK_SJ_SK_NS1J_6fusion15FusionCallbacksIS1N_NS1R_17LinearCombinationISJ_fSJ_fLNS_15FloatRoundStyleE2EEES1O_S1Q_JEEENS4_5SM1004TMEM4LOAD26SM100_TMEM_LOAD_32dp32b32xENS4_13SM90_TMA_LOADENS16_INS17_ILi2ELi4ELi3EEES1A_NSX_INS5_IJS1B_SH_EEENS5_IJSH_SD_EEEEEEENS4_39AutoVectorizingCopyWithAssumedAlignmentILi128EEENS4_14SM90_TMA_STOREES26_S28_S28_EEEvvEEEEvNT_6ParamsE)
        .other          _ZN7cutlass13device_kernelINS_4gemm6kernel13GemmUniversalIN4cute5tupleIJiiiiEEENS1_10collective13CollectiveMmaINS1_35MainloopSm100TmaUmmaWarpSpecializedILi18ELi2ELi4ENS5_IJNS4_1CILi2EEENSA_ILi4EEENSA_ILi1EEEEEEEENS5_IJNSA_ILi128EEENSA_ILi64EEESG_EEENS_12float_e4m3_tENS5_IJlSD_lEEESJ_SK_NS4_8TiledMMAINS4_8MMA_AtomIJNS4_10MMA_TraitsINS4_25SM100_MMA_F8F6F4_2x1SM_SSEJSJ_SJ_fSG_SH_NS4_17integral_constantINS4_4UMMA5MajorELSR_0EEESS_NSP_INSQ_7ScaleInELST_0EEESU_EEEEEENS4_6LayoutINS5_IJSD_SD_SD_EEENS5_IJNSA_ILi0EEESZ_SZ_EEEEENS5_IJNS4_10UnderscoreES12_S12_EEEEENS4_28SM100_TMA_2SM_LOAD_MULTICASTENS4_14ComposedLayoutINS4_7SwizzleILi3ELi4ELi3EEENS4_18smem_ptr_flag_bitsILi8EEENSX_INS5_IJNSA_ILi8EEESG_EEENS5_IJSG_SD_EEEEEEEvNS4_8identityENS4_18SM100_TMA_2SM_LOADES1F_vS1G_EENS_8epilogue10collective18CollectiveEpilogueINS1J_23Sm100TmaWarpSpecializedILi1ELi1ELi32ELb0ELb0EEEJNS5_IJSH_SH_SG_EEENS5_IJNSX_ISH_SD_EES1P_EEESJ_SK_SJ_SK_NS1J_6fusion15FusionCallbacksIS1N_NS1R_17LinearCombinationISJ_fSJ_fLNS_15FloatRoundStyleE2EEES1O_S1Q_JEEENS4_5SM1004TMEM4LOAD26SM100_TMEM_LOAD_32dp32b32xENS4_13SM90_TMA_LOADENS16_INS17_ILi2ELi4ELi3EEES1A_NSX_INS5_IJS1B_SH_EEENS5_IJSH_SD_EEEEEEENS4_39AutoVectorizingCopyWithAssumedAlignmentILi128EEENS4_14SM90_TMA_STOREES26_S28_S28_EEEvvEEEEvNT_6ParamsE,@"STO_CUDA_ENTRY STV_DEFAULT"
_ZN7cutlass13device_kernelINS_4gemm6kernel13GemmUniversalIN4cute5tupleIJiiiiEEENS1_10collective13CollectiveMmaINS1_35MainloopSm100TmaUmmaWarpSpecializedILi18ELi2ELi4ENS5_IJNS4_1CILi2EEENSA_ILi4EEENSA_ILi1EEEEEEEENS5_IJNSA_ILi128EEENSA_ILi64EEESG_EEENS_12float_e4m3_tENS5_IJlSD_lEEESJ_SK_NS4_8TiledMMAINS4_8MMA_AtomIJNS4_10MMA_TraitsINS4_25SM100_MMA_F8F6F4_2x1SM_SSEJSJ_SJ_fSG_SH_NS4_17integral_constantINS4_4UMMA5MajorELSR_0EEESS_NSP_INSQ_7ScaleInELST_0EEESU_EEEEEENS4_6LayoutINS5_IJSD_SD_SD_EEENS5_IJNSA_ILi0EEESZ_SZ_EEEEENS5_IJNS4_10UnderscoreES12_S12_EEEEENS4_28SM100_TMA_2SM_LOAD_MULTICASTENS4_14ComposedLayoutINS4_7SwizzleILi3ELi4ELi3EEENS4_18smem_ptr_flag_bitsILi8EEENSX_INS5_IJNSA_ILi8EEESG_EEENS5_IJSG_SD_EEEEEEEvNS4_8identityENS4_18SM100_TMA_2SM_LOADES1F_vS1G_EENS_8epilogue10collective18CollectiveEpilogueINS1J_23Sm100TmaWarpSpecializedILi1ELi1ELi32ELb0ELb0EEEJNS5_IJSH_SH_SG_EEENS5_IJNSX_ISH_SD_EES1P_EEESJ_SK_SJ_SK_NS1J_6fusion15FusionCallbacksIS1N_NS1R_17LinearCombinationISJ_fSJ_fLNS_15FloatRoundStyleE2EEES1O_S1Q_JEEENS4_5SM1004TMEM4LOAD26SM100_TMEM_LOAD_32dp32b32xENS4_13SM90_TMA_LOADENS16_INS17_ILi2ELi4ELi3EEES1A_NSX_INS5_IJS1B_SH_EEENS5_IJSH_SD_EEEEEEENS4_39AutoVectorizingCopyWithAssumedAlignmentILi128EEENS4_14SM90_TMA_STOREES26_S28_S28_EEEvvEEEEvNT_6ParamsE:
[----:B------:R-:W1:Y:S01]  /*0000*/  LDC R1, c[0x0][0x37c] ;  /* 0x0000df00ff017b82 */ /* 0x000e620000000800 */
[----:B------:R-:W2:Y:S01]  /*0010*/  S2R R69, SR_TID.X ;  /* 0x0000000000457919 */ /* 0x000ea20000002100 */
[----:B------:R-:W3:Y:S06]  /*0020*/  LDCU.64 UR6, c[0x0][0x890] ;  /* 0x00011200ff0677ac */ /* 0x000eec0008000a00 */
[----:B------:R-:W4:Y:S01]  /*0030*/  S2UR UR54, SR_CgaCtaId ;  /* 0x00000000003679c3 */ /* 0x000f220000008800 */
[----:B------:R-:W-:Y:S01]  /*0040*/  PRMT R80, RZ, 0x7610, R80 ;  /* 0x00007610ff507816 */ /* 0x000fe20000000050 */
[----:B------:R-:W1:Y:S01]  /*0050*/  LDCU.64 UR52, c[0x0][0x358] ;  /* 0x00006b00ff3477ac */ /* 0x000e620008000a00 */
[----:B------:R-:W-:-:S02]  /*0060*/  ELECT P0, URZ, PT ;  /* 0x0000000000ff782f */ /* 0x000fc40003800000 */
[----:B---3--:R-:W-:-:S04]  /*0070*/  ISETP.NE.U32.AND P1, PT, RZ, UR6, PT ;  /* 0x00000006ff007c0c */ /* 0x008fc8000bf25070 */
[----:B------:R-:W-:Y:S01]  /*0080*/  ISETP.NE.AND.EX P2, PT, RZ, UR7, PT, P1 ;  /* 0x00000007ff007c0c */ /* 0x000fe2000bf45310 */
[----:B----4-:R-:W-:Y:S02]  /*0090*/  ULOP3.LUT UR11, UR54, 0x1, URZ, 0xc0, !UPT ;  /* 0x00000001360b7892 */ /* 0x010fe4000f8ec0ff */
[----:B------:R-:W-:Y:S01]  /*00a0*/  ULOP3.LUT UR10, UR54, 0x1, URZ, 0x3c, !UPT ;  /* 0x00000001360a7892 */ /* 0x000fe2000f8e3cff */
[----:B--2---:R-:W-:-:S05]  /*00b0*/  SHF.R.U32.HI R81, RZ, 0x5, R69 ;  /* 0x00000005ff517819 */ /* 0x004fca0000011645 */
[----:B------:R-:W2:Y:S02]  /*00c0*/  SHFL.IDX PT, R0, R81, RZ, 0x1f ;  /* 0x00001fff51007589 */ /* 0x000ea400000e0000 */
[----:B--2---:R-:W-:Y:S02]  /*00d0*/  R2UR UR15, R0 ;  /* 0x00000000000f72ca */ /* 0x004fe400000e0000 */
[----:B-1----:R-:W-:Y:S05]  /*00e0*/  @P2 BRA `(.L_x_0) ;  /* 0x00000000002c2947 */ /* 0x002fea0003800000 */
[----:B------:R-:W1:Y:S02]  /*00f0*/  LDCU.64 UR4, c[0x0][0x888] ;  /* 0x00011100ff0477ac */ /* 0x000e640008000a00 */
[----:B-1----:R-:W-:-:S04]  /*0100*/  UISETP.NE.U32.AND UP0, UPT, UR4, URZ, UPT ;  /* 0x000000ff0400728c */ /* 0x002fc8000bf05070 */
[----:B------:R-:W-:-:S09]  /*0110*/  UISETP.NE.AND.EX UP0, UPT, UR5, URZ, UPT, UP0 ;  /* 0x000000ff0500728c */ /* 0x000fd2000bf05300 */
[----:B------:R-:W-:Y:S05]  /*0120*/  BRA.U !UP0, `(.L_x_1) ;  /* 0x0000000108107547 */ /* 0x000fea000b800000 */
[----:B------:R-:W1:Y:S02]  /*0130*/  LDC.64 R2, c[0x0][0x888] ;  /* 0x00022200ff027b82 */ /* 0x000e640000000a00 */
[----:B-1----:R1:W5:Y:S01]  /*0140*/  LDG.E R39, desc[UR52][R2.64] ;  /* 0x0000003402277981 */ /* 0x002362000c1e1900 */
[----:B------:R-:W-:Y:S01]  /*0150*/  HFMA2 R80, -RZ, RZ, 0, 5.9604644775390625e-08 ;  /* 0x00000001ff507431 */ /* 0x000fe200000001ff */
[----:B------:R-:W-:Y:S05]  /*0160*/  BRA `(.L_x_0) ;  /* 0x00000000000c7947 */ /* 0x000fea0003800000 */
.L_x_1:
[----:B------:R-:W1:Y:S01]  /*0170*/  LDCU UR4, c[0x0][0x880] ;  /* 0x00011000ff0477ac */ /* 0x000e620008000800 */
[----:B------:R-:W-:Y:S01]  /*0180*/  HFMA2 R80, -RZ, RZ, 0, 5.9604644775390625e-08 ;  /* 0x00000001ff507431 */ /* 0x000fe200000001ff */
[----:B-1----:R-:W-:-:S07]  /*0190*/  MOV R39, UR4 ;  /* 0x0000000400277c02 */ /* 0x002fce0008000f00 */
.L_x_0:
[----:B------:R-:W2:Y:S02]  /*01a0*/  LDCU.64 UR4, c[0x0][0x8b0] ;  /* 0x00011600ff0477ac */ /* 0x000ea40008000a00 */
[----:B--2---:R-:W-:-:S04]  /*01b0*/  UISETP.NE.U32.AND UP0, UPT, UR4, URZ, UPT ;  /* 0x000000ff0400728c */ /* 0x004fc8000bf05070 */
[----:B------:R-:W-:-:S09]  /*01c0*/  UISETP.NE.AND.EX UP0, UPT, UR5, URZ, UPT, UP0 ;  /* 0x000000ff0500728c */ /* 0x000fd2000bf05300 */
[----:B------:R-:W-:Y:S05]  /*01d0*/  BRA.U UP0, `(.L_x_2) ;  /* 0x0000000100247547 */ /* 0x000fea000b800000 */
[----:B------:R-:W2:Y:S02]  /*01e0*/  LDCU.64 UR4, c[0x0][0x8a8] ;  /* 0x00011500ff0477ac */ /* 0x000ea40008000a00 */
[----:B--2---:R-:W-:-:S04]  /*01f0*/  UISETP.NE.U32.AND UP0, UPT, UR4, URZ, UPT ;  /* 0x000000ff0400728c */ /* 0x004fc8000bf05070 */
[----:B------:R-:W-:-:S09]  /*0200*/  UISETP.NE.AND.EX UP0, UPT, UR5, URZ, UPT, UP0 ;  /* 0x000000ff0500728c */ /* 0x000fd2000bf05300 */
[----:B------:R-:W-:Y:S05]  /*0210*/  BRA.U !UP0, `(.L_x_3) ;  /* 0x00000001080c7547 */ /* 0x000fea000b800000 */
[----:B-1----:R-:W1:Y:S02]  /*0220*/  LDC.64 R2, c[0x0][0x8a8] ;  /* 0x00022a00ff027b82 */ /* 0x002e640000000a00 */
[----:B-1----:R2:W5:Y:S01]  /*0230*/  LDG.E R38, desc[UR52][R2.64] ;  /* 0x0000003402267981 */ /* 0x002562000c1e1900 */
[----:B------:R-:W-:Y:S05]  /*0240*/  BRA `(.L_x_2) ;  /* 0x0000000000087947 */ /* 0x000fea0003800000 */
.L_x_3:
[----:B------:R-:W2:Y:S02]  /*0250*/  LDCU UR4, c[0x0][0x8a0] ;  /* 0x00011400ff0477ac */ /* 0x000ea40008000800 */
[----:B--2---:R-:W-:Y:S02]  /*0260*/  MOV R38, UR4 ;  /* 0x0000000400267c02 */ /* 0x004fe40008000f00 */
.L_x_2:
[----:B------:R-:W-:Y:S01]  /*0270*/  IMAD.U32 R0, RZ, RZ, UR15 ;  /* 0x0000000fff007e24 */ /* 0x000fe2000f8e00ff */
[----:B------:R-:W-:Y:S04]  /*0280*/  BSSY.RECONVERGENT B0, `(.L_x_4) ;  /* 0x000000c000007945 */ /* 0x000fe80003800200 */
[C---:B------:R-:W-:Y:S02]  /*0290*/  ISETP.NE.OR P3, PT, R0.reuse, 0x1, !P0 ;  /* 0x000000010000780c */ /* 0x040fe40004765670 */
[----:B------:R-:W-:-:S11]  /*02a0*/  ISETP.NE.OR P2, PT, R0, 0x3, !P0 ;  /* 0x000000030000780c */ /* 0x000fd60004745670 */
[----:B------:R-:W-:Y:S05]  /*02b0*/  @P3 BRA `(.L_x_5) ;  /* 0x0000000000203947 */ /* 0x000fea0003800000 */
[----:B------:R-:W3:Y:S02]  /*02c0*/  LDCU.64 UR4, c[0x0][0x348] ;  /* 0x00006900ff0477ac */ /* 0x000ee40008000a00 */
[----:B---3--:R-:W-:Y:S02]  /*02d0*/  UIADD3 UR8, UP1, UPT, UR4, 0x80, URZ ;  /* 0x0000008004087890 */ /* 0x008fe4000ff3e0ff */
[----:B------:R-:W-:Y:S02]  /*02e0*/  UIADD3 UR4, UP0, UPT, UR4, 0x180, URZ ;  /* 0x0000018004047890 */ /* 0x000fe4000ff1e0ff */
[----:B------:R-:W-:Y:S02]  /*02f0*/  UIADD3.X UR9, UPT, UPT, URZ, UR5, URZ, UP1, !UPT ;  /* 0x00000005ff097290 */ /* 0x000fe40008ffe4ff */
[----:B------:R-:W-:-:S07]  /*0300*/  UIADD3.X UR5, UPT, UPT, URZ, UR5, URZ, UP0, !UPT ;  /* 0x00000005ff057290 */ /* 0x000fce00087fe4ff */
[----:B------:R3:W-:Y:S02]  /*0310*/  UTMACCTL.PF [UR8] ;  /* 0x00000000080079b9 */ /* 0x0007e40008040000 */
[----:B------:R3:W-:Y:S02]  /*0320*/  UTMACCTL.PF [UR4] ;  /* 0x00000000040079b9 */ /* 0x0007e40008040000 */
[----:B---3--:R-:W-:Y:S01]  /*0330*/  NOP ;  /* 0x0000000000007918 */ /* 0x008fe20000000000 */
.L_x_5:
[----:B------:R-:W-:Y:S05]  /*0340*/  BSYNC.RECONVERGENT B0 ;  /* 0x0000000000007941 */ /* 0x000fea0003800200 */
.L_x_4:
[----:B------:R-:W-:Y:S04]  /*0350*/  BSSY.RECONVERGENT B0, `(.L_x_6) ;  /* 0x000000a000007945 */ /* 0x000fe80003800200 */
        /* <DEDUP_REMOVED lines=9> */
.L_x_7:
[----:B------:R-:W-:Y:S05]  /*03f0*/  BSYNC.RECONVERGENT B0 ;  /* 0x0000000000007941 */ /* 0x000fea0003800200 */
.L_x_6:
[----:B------:R-:W3:Y:S01]  /*0400*/  LDCU.64 UR4, c[0x0][0x888] ;  /* 0x00011100ff0477ac */ /* 0x000ee20008000a00 */
[----:B------:R-:W-:Y:S01]  /*0410*/  ISETP.NE.AND.EX P1, PT, RZ, UR7, PT, P1 ;  /* 0x00000007ff007c0c */ /* 0x000fe2000bf25310 */
[----:B------:R-:W-:Y:S01]  /*0420*/  UPLOP3.LUT UP4, UPT, UPT, UPT, UPT, 0x80, 0x8 ;  /* 0x000000000008789c */ /* 0x000fe20003f8f070 */
[----:B---3--:R-:W-:-:S04]  /*0430*/  ISETP.NE.U32.AND P2, PT, RZ, UR4, PT ;  /* 0x00000004ff007c0c */ /* 0x008fc8000bf45070 */
[----:B------:R-:W-:-:S13]  /*0440*/  ISETP.NE.AND.EX P2, PT, RZ, UR5, PT, P2 ;  /* 0x00000005ff007c0c */ /* 0x000fda000bf45320 */
[----:B------:R-:W-:Y:S05]  /*0450*/  @P2 BRA P1, `(.L_x_8) ;  /* 0x0000000000282947 */ /* 0x000fea0000800000 */
[----:B------:R-:W-:Y:S01]  /*0460*/  UISETP.NE.U32.AND UP0, UPT, UR6, URZ, UPT ;  /* 0x000000ff0600728c */ /* 0x000fe2000bf05070 */
[----:B-----5:R-:W-:Y:S01]  /*0470*/  FSETP.NEU.AND P1, PT, R39, RZ, PT ;  /* 0x000000ff2700720b */ /* 0x020fe20003f2d000 */
[----:B------:R-:W-:Y:S02]  /*0480*/  UISETP.NE.U32.AND UP2, UPT, UR4, URZ, UPT ;  /* 0x000000ff0400728c */ /* 0x000fe4000bf45070 */
[----:B------:R-:W-:Y:S02]  /*0490*/  UISETP.NE.AND.EX UP1, UPT, UR7, URZ, UPT, UP0 ;  /* 0x000000ff0700728c */ /* 0x000fe4000bf25300 */
[----:B------:R-:W-:-:S04]  /*04a0*/  UISETP.NE.AND.EX UP0, UPT, UR5, URZ, UPT, UP2 ;  /* 0x000000ff0500728c */ /* 0x000fc8000bf05320 */
[----:B------:R-:W-:-:S04]  /*04b0*/  USEL UR4, URZ, 0xffffffff, UP0 ;  /* 0xffffffffff047887 */ /* 0x000fc80008000000 */
[----:B------:R-:W-:Y:S01]  /*04c0*/  VOTEU.ANY UP0, P1 ;  /* 0x0000000000ff7886 */ /* 0x000fe20000800100 */
[----:B------:R-:W-:-:S04]  /*04d0*/  @!UP1 USEL UR4, URZ, 0xffffffff, UP0 ;  /* 0xffffffffff049887 */ /* 0x000fc80008000000 */
[----:B------:R-:W-:-:S04]  /*04e0*/  ULOP3.LUT UR4, UR4, 0x1, URZ, 0xc0, !UPT ;  /* 0x0000000104047892 */ /* 0x000fc8000f8ec0ff */
[----:B------:R-:W-:-:S11]  /*04f0*/  UISETP.NE.U32.AND UP4, UPT, UR4, 0x1, UPT ;  /* 0x000000010400788c */ /* 0x000fd6000bf85070 */
.L_x_8:
[----:B------:R-:W3:Y:S01]  /*0500*/  SHFL.IDX PT, R0, R81, RZ, 0x1f ;  /* 0x00001fff51007589 */ /* 0x000ee200000e0000 */
[----:B------:R-:W-:-:S04]  /*0510*/  UISETP.NE.AND UP0, UPT, UR15, 0x2, UPT ;  /* 0x000000020f00788c */ /* 0x000fc8000bf05270 */
[----:B------:R-:W-:Y:S02]  /*0520*/  UISETP.EQ.AND UP1, UPT, UR11, URZ, !UP0 ;  /* 0x000000ff0b00728c */ /* 0x000fe4000c722270 */
[----:B------:R-:W-:-:S04]  /*0530*/  USEL UR26, URZ, 0x1, UP0 ;  /* 0x00000001ff1a7887 */ /* 0x000fc80008000000 */
[----:B------:R-:W-:Y:S02]  /*0540*/  PLOP3.LUT P3, PT, P0, PT, UP1, 0x80, 0x8 ;  /* 0x000000000008781c */ /* 0x000fe4000076f018 */
[----:B---3--:R-:W-:-:S13]  /*0550*/  ISETP.NE.AND P1, PT, R0, RZ, PT ;  /* 0x000000ff0000720c */ /* 0x008fda0003f25270 */
[----:B------:R-:W-:Y:S05]  /*0560*/  @P1 BRA `(.L_x_9) ;  /* 0x0000000000d01947 */ /* 0x000fea0003800000 */
[----:B------:R-:W-:Y:S01]  /*0570*/  ELECT P1, URZ, PT ;  /* 0x0000000000ff782f */ /* 0x000fe20003820000 */
[----:B------:R-:W-:-:S12]  /*0580*/  BSSY.RECONVERGENT B0, `(.L_x_9) ;  /* 0x0000032000007945 */ /* 0x000fd80003800200 */
[----:B------:R-:W-:Y:S05]  /*0590*/  @!P1 BRA `(.L_x_10) ;  /* 0x0000000000c09947 */ /* 0x000fea0003800000 */
[----:B------:R-:W-:Y:S01]  /*05a0*/  UMOV UR6, 0x400 ;  /* 0x0000040000067882 */ /* 0x000fe20000000000 */
[----:B------:R-:W-:Y:S01]  /*05b0*/  UMOV UR5, 0x1 ;  /* 0x0000000100057882 */ /* 0x000fe20000000000 */
[----:B------:R-:W-:Y:S01]  /*05c0*/  UMOV UR4, 0x4 ;  /* 0x0000000400047882 */ /* 0x000fe20000000000 */
[----:B------:R-:W-:Y:S02]  /*05d0*/  ULEA UR6, UR54, UR6, 0x18 ;  /* 0x0000000636067291 */ /* 0x000fe4000f8ec0ff */
[----:B------:R-:W-:-:S04]  /*05e0*/  UIADD3 UR8, UPT, UPT, -UR5, 0x100000, URZ ;  /* 0x0010000005087890 */ /* 0x000fc8000fffe1ff */
[----:B------:R-:W-:Y:S02]  /*05f0*/  USHF.L.U32 UR9, UR8, 0xb, URZ ;  /* 0x0000000b08097899 */ /* 0x000fe400080006ff */
[----:B------:R-:W-:Y:S02]  /*0600*/  USHF.L.U32 UR8, UR8, 0x1, URZ ;  /* 0x0000000108087899 */ /* 0x000fe400080006ff */
[----:B------:R-:W-:-:S04]  /*0610*/  UIADD3 UR4, UPT, UPT, -UR4, 0x100000, URZ ;  /* 0x0010000004047890 */ /* 0x000fc8000fffe1ff */
[----:B------:R-:W-:Y:S02]  /*0620*/  USHF.L.U32 UR5, UR4, 0xb, URZ ;  /* 0x0000000b04057899 */ /* 0x000fe400080006ff */
[----:B------:R-:W-:Y:S01]  /*0630*/  USHF.L.U32 UR4, UR4, 0x1, URZ ;  /* 0x0000000104047899 */ /* 0x000fe200080006ff */
[----:B------:R-:W3:Y:S03]  /*0640*/  FENCE.VIEW.ASYNC.S ;  /* 0x00000000000073c6 */ /* 0x000ee60000000000 */
[----:B---3--:R3:W4:Y:S08]  /*0650*/  SYNCS.EXCH.64 URZ, [UR6], UR8 ;  /* 0x0000000806ff75b2 */ /* 0x0087300008000100 */
[----:B------:R3:W1:Y:S01]  /*0660*/  SYNCS.EXCH.64 URZ, [UR6+0x90], UR4 ;  /* 0x0000900406ff75b2 */ /* 0x0006620008000100 */
        /* <DEDUP_REMOVED lines=33> */
[----:B------:R3:W1:Y:S02]  /*0880*/  SYNCS.EXCH.64 URZ, [UR6+0x118], UR4 ;  /* 0x0001180406ff75b2 */ /* 0x0006640008000100 */
[----:B---34-:R-:W-:Y:S01]  /*0890*/  NOP ;  /* 0x0000000000007918 */ /* 0x018fe20000000000 */
.L_x_10:
[----:B------:R-:W-:Y:S05]  /*08a0*/  BSYNC.RECONVERGENT B0 ;  /* 0x0000000000007941 */ /* 0x000fea0003800200 */
.L_x_9:
[----:B------:R-:W3:Y:S01]  /*08b0*/  SHFL.IDX PT, R0, R81, RZ, 0x1f ;  /* 0x00001fff51007589 */ /* 0x000ee200000e0000 */
[----:B------:R-:W-:Y:S01]  /*08c0*/  NOP ;  /* 0x0000000000007918 */ /* 0x000fe20000000000 */
[----:B---3--:R-:W-:-:S13]  /*08d0*/  ISETP.NE.AND P1, PT, R0, 0x1, PT ;  /* 0x000000010000780c */ /* 0x008fda0003f25270 */
[----:B------:R-:W-:Y:S05]  /*08e0*/  @P1 BRA `(.L_x_11) ;  /* 0x00000000003c1947 */ /* 0x000fea0003800000 */
        /* <DEDUP_REMOVED lines=10> */
[----:B------:R-:W-:Y:S01]  /*0990*/  ELECT P1, URZ, PT ;  /* 0x0000000000ff782f */ /* 0x000fe20003820000 */
[----:B------:R-:W3:Y:S02]  /*09a0*/  FENCE.VIEW.ASYNC.S ;  /* 0x00000000000073c6 */ /* 0x000ee40000000000 */
[----:B---3--:R3:W4:Y:S08]  /*09b0*/  SYNCS.EXCH.64 URZ, [UR6+0x120], UR8 ;  /* 0x0001200806ff75b2 */ /* 0x0087300008000100 */
[----:B------:R3:W1:Y:S01]  /*09c0*/  SYNCS.EXCH.64 URZ, [UR6+0x128], UR4 ;  /* 0x0001280406ff75b2 */ /* 0x0006620008000100 */
[----:B------:R-:W-:Y:S01]  /*09d0*/  NOP ;  /* 0x0000000000007918 */ /* 0x000fe20000000000 */
.L_x_11:
[----:B------:R-:W2:Y:S01]  /*09e0*/  SHFL.IDX PT, R0, R81, RZ, 0x1f ;  /* 0x00001fff51007589 */ /* 0x000ea200000e0000 */
[----:B------:R-:W-:Y:S01]  /*09f0*/  NOP ;  /* 0x0000000000007918 */ /* 0x000fe20000000000 */
[----:B--2---:R-:W-:-:S13]  /*0a00*/  ISETP.NE.AND P1, PT, R0, 0x3, PT ;  /* 0x000000030000780c */ /* 0x004fda0003f25270 */
[----:B------:R-:W-:Y:S05]  /*0a10*/  @P1 BRA `(.L_x_12) ;  /* 0x00000000002c1947 */ /* 0x000fea0003800000 */
[----:B---3--:R-:W-:Y:S01]  /*0a20*/  UMOV UR5, 0x400 ;  /* 0x0000040000057882 */ /* 0x008fe20000000000 */
[----:B------:R-:W-:Y:S01]  /*0a30*/  UMOV UR4, 0x20 ;  /* 0x0000002000047882 */ /* 0x000fe20000000000 */
[----:B------:R-:W-:Y:S02]  /*0a40*/  ULEA UR5, UR54, UR5, 0x18 ;  /* 0x0000000536057291 */ /* 0x000fe4000f8ec0ff */
[----:B------:R-:W-:-:S04]  /*0a50*/  UIADD3 UR6, UPT, UPT, -UR4, 0x100000, URZ ;  /* 0x0010000004067890 */ /* 0x000fc8000fffe1ff */
[----:B------:R-:W-:Y:S02]  /*0a60*/  USHF.L.U32 UR7, UR6, 0xb, URZ ;  /* 0x0000000b06077899 */ /* 0x000fe400080006ff */
[----:B------:R-:W-:Y:S01]  /*0a70*/  USHF.L.U32 UR6, UR6, 0x1, URZ ;  /* 0x0000000106067899 */ /* 0x000fe200080006ff */
[----:B------:R-:W-:Y:S01]  /*0a80*/  ELECT P1, URZ, PT ;  /* 0x0000000000ff782f */ /* 0x000fe20003820000 */
[----:B------:R-:W2:Y:S10]  /*0a90*/  FENCE.VIEW.ASYNC.S ;  /* 0x00000000000073c6 */ /* 0x000eb40000000000 */
[----:B--2---:R2:W3:Y:S01]  /*0aa0*/  SYNCS.EXCH.64 URZ, [UR5+0x130], UR6 ;  /* 0x0001300605ff75b2 */ /* 0x0044e20008000100 */
[----:B------:R2:W1:Y:S01]  /*0ab0*/  SYNCS.EXCH.64 URZ, [UR5+0x138], UR6 ;  /* 0x0001380605ff75b2 */ /* 0x0004620008000100 */
[----:B------:R-:W-:Y:S01]  /*0ac0*/  NOP ;  /* 0x0000000000007918 */ /* 0x000fe20000000000 */
.L_x_12:
[----:B------:R-:W4:Y:S01]  /*0ad0*/  SHFL.IDX PT, R0, R81, RZ, 0x1f ;  /* 0x00001fff51007589 */ /* 0x000f2200000e0000 */
[----:B------:R-:W-:Y:S01]  /*0ae0*/  NOP ;  /* 0x0000000000007918 */ /* 0x000fe20000000000 */
[----:B----4-:R-:W-:-:S13]  /*0af0*/  ISETP.NE.AND P1, PT, R0, 0x4, PT ;  /* 0x000000040000780c */ /* 0x010fda0003f25270 */
[----:B------:R-:W-:Y:S05]  /*0b00*/  @P1 BRA `(.L_x_13) ;  /* 0x0000000000481947 */ /* 0x000fea0003800000 */
[----:B--23--:R-:W-:Y:S01]  /*0b10*/  UMOV UR6, 0x720 ;  /* 0x0000072000067882 */ /* 0x00cfe20000000000 */
[----:B------:R-:W-:Y:S01]  /*0b20*/  UMOV UR5, 0x400 ;  /* 0x0000040000057882 */ /* 0x000fe20000000000 */
[----:B------:R-:W-:Y:S01]  /*0b30*/  USEL UR6, UR6, 0x620, UP4 ;  /* 0x0000062006067887 */ /* 0x000fe2000a000000 */
        /* <DEDUP_REMOVED lines=9> */
[----:B------:R-:W2:Y:S02]  /*0bd0*/  FENCE.VIEW.ASYNC.S ;  /* 0x00000000000073c6 */ /* 0x000ea40000000000 */
[----:B--2---:R4:W2:Y:S08]  /*0be0*/  SYNCS.EXCH.64 URZ, [UR5+0x140], UR8 ;  /* 0x0001400805ff75b2 */ /* 0x0048b00008000100 */
[----:B------:R4:W3:Y:S01]  /*0bf0*/  SYNCS.EXCH.64 URZ, [UR5+0x150], UR6 ;  /* 0x0001500605ff75b2 */ /* 0x0008e20008000100 */
[----:B------:R4:W1:Y:S01]  /*0c00*/  SYNCS.EXCH.64 URZ, [UR5+0x148], UR8 ;  /* 0x0001480805ff75b2 */ /* 0x0008620008000100 */
[----:B------:R4:W1:Y:S02]  /*0c10*/  SYNCS.EXCH.64 URZ, [UR5+0x158], UR6 ;  /* 0x0001580605ff75b2 */ /* 0x0008640008000100 */
[----:B----4-:R-:W-:Y:S01]  /*0c20*/  NOP ;  /* 0x0000000000007918 */ /* 0x010fe20000000000 */
.L_x_13:
[----:B------:R-:W4:Y:S01]  /*0c30*/  SHFL.IDX PT, R0, R81, RZ, 0x1f ;  /* 0x00001fff51007589 */ /* 0x000f2200000e0000 */
[----:B------:R-:W-:Y:S01]  /*0c40*/  NOP ;  /* 0x0000000000007918 */ /* 0x000fe20000000000 */
[----:B----4-:R-:W-:-:S13]  /*0c50*/  ISETP.NE.AND P1, PT, R0, 0x5, PT ;  /* 0x000000050000780c */ /* 0x010fda0003f25270 */
[----:B------:R-:W-:Y:S05]  /*0c60*/  @P1 BRA `(.L_x_14) ;  /* 0x0000000000541947 */ /* 0x000fea0003800000 */
[----:B--23--:R-:W-:Y:S01]  /*0c70*/  UMOV UR6, 0x400 ;  /* 0x0000040000067882 */ /* 0x00cfe20000000000 */
        /* <DEDUP_REMOVED lines=14> */
[----:B------:R4:W1:Y:S01]  /*0d60*/  SYNCS.EXCH.64 URZ, [UR6+0x188], UR4 ;  /* 0x0001880406ff75b2 */ /* 0x0008620008000100 */
[----:B------:R4:W1:Y:S01]  /*0d70*/  SYNCS.EXCH.64 URZ, [UR6+0x170], UR8 ;  /* 0x0001700806ff75b2 */ /* 0x0008620008000100 */
[----:B------:R4:W1:Y:S01]  /*0d80*/  SYNCS.EXCH.64 URZ, [UR6+0x190], UR4 ;  /* 0x0001900406ff75b2 */ /* 0x0008620008000100 */
[----:B------:R4:W1:Y:S01]  /*0d90*/  SYNCS.EXCH.64 URZ, [UR6+0x178], UR8 ;  /* 0x0001780806ff75b2 */ /* 0x0008620008000100 */
[----:B------:R4:W1:Y:S02]  /*0da0*/  SYNCS.EXCH.64 URZ, [UR6+0x198], UR4 ;  /* 0x0001980406ff75b2 */ /* 0x0008640008000100 */
[----:B----4-:R-:W-:Y:S01]  /*0db0*/  NOP ;  /* 0x0000000000007918 */ /* 0x010fe20000000000 */
.L_x_14:
[----:B------:R-:W4:Y:S01]  /*0dc0*/  SHFL.IDX PT, R0, R81, RZ, 0x1f ;  /* 0x00001fff51007589 */ /* 0x000f2200000e0000 */
[----:B------:R-:W-:Y:S01]  /*0dd0*/  ISETP.NE.OR P0, PT, RZ, UR15, !P0 ;  /* 0x0000000fff007c0c */ /* 0x000fe2000c705670 */
[----:B------:R-:W-:Y:S01]  /*0de0*/  NOP ;  /* 0x0000000000007918 */ /* 0x000fe20000000000 */
[----:B----4-:R-:W-:-:S13]  /*0df0*/  ISETP.NE.AND P1, PT, R0, 0x3, PT ;  /* 0x000000030000780c */ /* 0x010fda0003f25270 */
[----:B------:R-:W-:Y:S05]  /*0e00*/  @P1 BRA `(.L_x_15) ;  /* 0x0000000000341947 */ /* 0x000fea0003800000 */
[----:B--23--:R-:W-:Y:S01]  /*0e10*/  UMOV UR5, 0x400 ;  /* 0x0000040000057882 */ /* 0x00cfe20000000000 */
[----:B------:R-:W-:Y:S01]  /*0e20*/  UMOV UR4, 0x20 ;  /* 0x0000002000047882 */ /* 0x000fe20000000000 */
[----:B------:R-:W-:Y:S02]  /*0e30*/  ULEA UR5, UR54, UR5, 0x18 ;  /* 0x0000000536057291 */ /* 0x000fe4000f8ec0ff */
[----:B------:R-:W-:-:S04]  /*0e40*/  UIADD3 UR6, UPT, UPT, -UR4, 0x100000, URZ ;  /* 0x0010000004067890 */ /* 0x000fc8000fffe1ff */
[----:B------:R-:W-:Y:S02]  /*0e50*/  USHF.L.U32 UR7, UR6, 0xb, URZ ;  /* 0x0000000b06077899 */ /* 0x000fe400080006ff */
[----:B------:R-:W-:Y:S01]  /*0e60*/  USHF.L.U32 UR6, UR6, 0x1, URZ ;  /* 0x0000000106067899 */ /* 0x000fe200080006ff */
[----:B------:R-:W-:Y:S01]  /*0e70*/  ELECT P1, URZ, PT ;  /* 0x0000000000ff782f */ /* 0x000fe20003820000 */
[----:B------:R-:W2:Y:S10]  /*0e80*/  FENCE.VIEW.ASYNC.S ;  /* 0x00000000000073c6 */ /* 0x000eb40000000000 */
[----:B--2---:R4:W2:Y:S01]  /*0e90*/  SYNCS.EXCH.64 URZ, [UR5+0x1a0], UR6 ;  /* 0x0001a00605ff75b2 */ /* 0x0048a20008000100 */
[----:B------:R4:W3:Y:S01]  /*0ea0*/  SYNCS.EXCH.64 URZ, [UR5+0x1b0], UR6 ;  /* 0x0001b00605ff75b2 */ /* 0x0008e20008000100 */
[----:B------:R4:W1:Y:S01]  /*0eb0*/  SYNCS.EXCH.64 URZ, [UR5+0x1a8], UR6 ;  /* 0x0001a80605ff75b2 */ /* 0x0008620008000100 */
[----:B------:R4:W1:Y:S02]  /*0ec0*/  SYNCS.EXCH.64 URZ, [UR5+0x1b8], UR6 ;  /* 0x0001b80605ff75b2 */ /* 0x0008640008000100 */
[----:B----4-:R-:W-:Y:S01]  /*0ed0*/  NOP ;  /* 0x0000000000007918 */ /* 0x010fe20000000000 */
.L_x_15:
[----:B------:R-:W-:Y:S01]  /*0ee0*/  VOTEU.ALL UP0, P0 ;  /* 0x0000000000ff7886 */ /* 0x000fe20000000000 */
[----:B--23--:R-:W-:Y:S01]  /*0ef0*/  UMOV UR6, 0x20 ;  /* 0x0000002000067882 */ /* 0x00cfe20000000000 */
[----:B------:R-:W2:Y:S01]  /*0f00*/  LDCU UR5, c[0x0][0x36c] ;  /* 0x00006d80ff0577ac */ /* 0x000ea20008000800 */
[----:B------:R-:W-:Y:S01]  /*0f10*/  NOP ;  /* 0x0000000000007918 */ /* 0x000fe20000000000 */
[----:B------:R-:W-:Y:S01]  /*0f20*/  LOP3.LUT R0, R69, 0x1f, RZ, 0xc0, !PT ;  /* 0x0000001f45007812 */ /* 0x000fe200078ec0ff */
[----:B------:R-:W-:Y:S01]  /*0f30*/  @!UP0 UMOV UR4, 0x400 ;  /* 0x0000040000048882 */ /* 0x000fe20000000000 */
[----:B------:R-:W-:-:S04]  /*0f40*/  @!UP0 UIADD3 UR6, UPT, UPT, -UR6, 0x100000, URZ ;  /* 0x0010000006068890 */ /* 0x000fc8000fffe1ff */
[----:B------:R-:W-:Y:S02]  /*0f50*/  @!UP0 USHF.L.U32 UR7, UR6, 0xb, URZ ;  /* 0x0000000b06078899 */ /* 0x000fe400080006ff */
[----:B------:R-:W-:Y:S02]  /*0f60*/  @!UP0 USHF.L.U32 UR6, UR6, 0x1, URZ ;  /* 0x0000000106068899 */ /* 0x000fe400080006ff */
[----:B------:R-:W-:Y:S01]  /*0f70*/  @!UP0 ULEA UR4, UR54, UR4, 0x18 ;  /* 0x0000000436048291 */ /* 0x000fe2000f8ec0ff */
[----:B------:R-:W-:Y:S01]  /*0f80*/  VOTEU.ALL UP0, P0 ;  /* 0x0000000000ff7886 */ /* 0x000fe20000000000 */
[----:B------:R-:W-:Y:S02]  /*0f90*/  UISETP.NE.AND UP5, UPT, UR15, URZ, UPT ;  /* 0x000000ff0f00728c */ /* 0x000fe4000bfa5270 */
[----:B--2---:R-:W-:Y:S01]  /*0fa0*/  UISETP.EQ.U32.AND UP6, UPT, UR5, 0x1, UPT ;  /* 0x000000010500788c */ /* 0x004fe2000bfc2070 */
[----:B------:R-:W2:Y:S07]  /*0fb0*/  FENCE.VIEW.ASYNC.S ;  /* 0x00000000000073c6 */ /* 0x000eae0000000000 */
[----:B--2---:R2:W3:Y:S01]  /*0fc0*/  @!UP0 SYNCS.EXCH.64 URZ, [UR4+0x1c0], UR6 ;  /* 0x0001c00604ff85b2 */ /* 0x0044e20008000100 */
[----:B------:R-:W-:Y:S05]  /*0fd0*/  BRA.U !UP6, `(.L_x_16) ;  /* 0x000000010e087547 */ /* 0x000fea000b800000 */
[----:B-1-3--:R-:W-:Y:S01]  /*0fe0*/  UCGABAR_ARV ;  /* 0x00000000000079c7 */ /* 0x00afe20008000000 */
[----:B------:R-:W-:Y:S05]  /*0ff0*/  BRA `(.L_x_17) ;  /* 0x0000000000047947 */ /* 0x000fea0003800000 */
.L_x_16:
[----:B-1-3--:R-:W-:Y:S01]  /*1000*/  NOP ;  /* 0x0000000000007918 */ /* 0x00afe20000000000 */
.L_x_17:
[----:B------:R-:W1:Y:S01]  /*1010*/  S2UR UR12, SR_CTAID.X ;  /* 0x00000000000c79c3 */ /* 0x000e620000002500 */
[----:B------:R-:W-:-:S05]  /*1020*/  CS2R.32 R3, SR_CgaSize ;  /* 0x0000000000037805 */ /* 0x000fca0000008a00 */
[----:B------:R-:W-:-:S05]  /*1030*/  IMAD R3, R3, -0xa0, RZ ;  /* 0xffffff6003037824 */ /* 0x000fca00078e02ff */
[----:B------:R-:W-:-:S14]  /*1040*/  R2UR UR5, R3 ;  /* 0x00000000030572ca */ /* 0x000fdc00000e0000 */
[----:B------:R-:W3:Y:S01]  /*1050*/  LDCU UR5, c[0x0][UR5+0x2b0] ;  /* 0x00005600050577ac */ /* 0x000ee20008000800 */
[----:B------:R-:W-:-:S05]  /*1060*/  CS2R.32 R3, SR_CgaSize ;  /* 0x0000000000037805 */ /* 0x000fca0000008a00 */
[----:B------:R-:W-:-:S05]  /*1070*/  IMAD R3, R3, -0xa0, RZ ;  /* 0xffffff6003037824 */ /* 0x000fca00078e02ff */
[----:B--2---:R-:W-:-:S14]  /*1080*/  R2UR UR4, R3 ;  /* 0x00000000030472ca */ /* 0x004fdc00000e0000 */
[----:B------:R-:W2:Y:S01]  /*1090*/  LDCU UR4, c[0x0][UR4+0x2b4] ;  /* 0x00005680040477ac */ /* 0x000ea20008000800 */
[----:B------:R-:W4:Y:S01]  /*10a0*/  S2UR UR51, SR_CTAID.Y ;  /* 0x00000000003379c3 */ /* 0x000f220000002600 */
[----:B------:R-:W-:-:S05]  /*10b0*/  CS2R.32 R3, SR_CgaSize ;  /* 0x0000000000037805 */ /* 0x000fca0000008a00 */
[----:B------:R-:W-:-:S05]  /*10c0*/  IMAD R3, R3, -0xa0, RZ ;  /* 0xffffff6003037824 */ /* 0x000fca00078e02ff */
[----:B------:R-:W-:-:S14]  /*10d0*/  R2UR UR6, R3 ;  /* 0x00000000030672ca */ /* 0x000fdc00000e0000 */
[----:B------:R-:W2:Y:S01]  /*10e0*/  LDCU UR6, c[0x0][UR6+0x2a0] ;  /* 0x00005400060677ac */ /* 0x000ea20008000800 */
[----:B------:R-:W-:Y:S01]  /*10f0*/  UISETP.GT.U32.AND UP0, UPT, UR11, 0xffff, UPT ;  /* 0x0000ffff0b00788c */ /* 0x000fe2000bf04070 */
[----:B------:R-:W2:Y:S01]  /*1100*/  LDCU UR17, c[0x0][0xb24] ;  /* 0x00016480ff1177ac */ /* 0x000ea20008000800 */
[----:B------:R-:W2:Y:S01]  /*1110*/  LDCU UR37, c[0x0][0xb24] ;  /* 0x00016480ff2577ac */ /* 0x000ea20008000800 */
[----:B------:R-:W2:Y:S01]  /*1120*/  LDCU UR16, c[0x0][0xb30] ;  /* 0x00016600ff1077ac */ /* 0x000ea20008000800 */
[----:B-1----:R-:W-:Y:S01]  /*1130*/  I2FP.F32.U32 R3, UR12 ;  /* 0x0000000c00037c45 */ /* 0x002fe20008201000 */
[----:B------:R-:W-:-:S04]  /*1140*/  USHF.L.U32 UR18, UR54, 0xa, URZ ;  /* 0x0000000a36127899 */ /* 0x000fc800080006ff */
[----:B---3--:R-:W-:Y:S01]  /*1150*/  FMUL R3, R3, UR5 ;  /* 0x0000000503037c20 */ /* 0x008fe20008400000 */
[----:B------:R-:W-:-:S05]  /*1160*/  CS2R.32 R2, SR_CgaSize ;  /* 0x0000000000027805 */ /* 0x000fca0000008a00 */
[----:B------:R-:W-:-:S05]  /*1170*/  IMAD R2, R2, -0xa0, RZ ;  /* 0xffffff6002027824 */ /* 0x000fca00078e02ff */
[----:B------:R-:W-:-:S14]  /*1180*/  R2UR UR5, R2 ;  /* 0x00000000020572ca */ /* 0x000fdc00000e0000 */
[----:B------:R-:W1:Y:S01]  /*1190*/  LDCU UR5, c[0x0][UR5+0x2a4] ;  /* 0x00005480050577ac */ /* 0x000e620008000800 */
[----:B----4-:R-:W-:Y:S01]  /*11a0*/  I2FP.F32.U32 R2, UR51 ;  /* 0x0000003300027c45 */ /* 0x010fe20008201000 */
[----:B------:R-:W-:Y:S01]  /*11b0*/  UMOV UR13, 0x55 ;  /* 0x00000055000d7882 */ /* 0x000fe20000000000 */
[----:B------:R-:W3:Y:S03]  /*11c0*/  F2I.U32.TRUNC.NTZ R3, R3 ;  /* 0x0000000300037305 */ /* 0x000ee6000020f000 */
[----:B--2---:R-:W-:Y:S01]  /*11d0*/  FMUL R2, R2, UR4 ;  /* 0x0000000402027c20 */ /* 0x004fe20008400000 */
[----:B------:R-:W-:-:S04]  /*11e0*/  USEL UR4, UR11, 0xffff, !UP0 ;  /* 0x0000ffff0b047887 */ /* 0x000fc8000c000000 */
[----:B------:R-:W-:Y:S01]  /*11f0*/  ULOP3.LUT UR4, UR4, 0xffff, URZ, 0xc0, !UPT ;  /* 0x0000ffff04047892 */ /* 0x000fe2000f8ec0ff */
[----:B------:R-:W2:Y:S01]  /*1200*/  F2I.U32.TRUNC.NTZ R2, R2 ;  /* 0x0000000200027305 */ /* 0x000ea2000020f000 */
[----:B---3--:R-:W-:Y:S02]  /*1210*/  R2UR UR49, R3 ;  /* 0x00000000033172ca */ /* 0x008fe400000e0000 */
[----:B------:R-:W-:Y:S02]  /*1220*/  PRMT R3, RZ, 0x7610, R3 ;  /* 0x00007610ff037816 */ /* 0x000fe40000000003 */
[----:B--2---:R-:W-:Y:S02]  /*1230*/  R2UR UR48, R2 ;  /* 0x00000000023072ca */ /* 0x004fe400000e0000 */
[----:B------:R-:W-:-:S07]  /*1240*/  PRMT R2, RZ, 0x7610, R2 ;  /* 0x00007610ff027816 */ /* 0x000fce0000000002 */
[----:B------:R-:W-:-:S04]  /*1250*/  UIADD3 UR49, UPT, UPT, -UR49, URZ, URZ ;  /* 0x000000ff31317290 */ /* 0x000fc8000fffe1ff */
[----:B------:R-:W-:Y:S02]  /*1260*/  UIMAD UR49, UR6, UR49, UR12 ;  /* 0x00000031063172a4 */ /* 0x000fe4000f8e020c */
[----:B------:R-:W-:-:S04]  /*1270*/  UIADD3 UR48, UPT, UPT, -UR48, URZ, URZ ;  /* 0x000000ff30307290 */ /* 0x000fc8000fffe1ff */
[----:B-1----:R-:W-:Y:S01]  /*1280*/  UIMAD UR48, UR5, UR48, UR51 ;  /* 0x00000030053072a4 */ /* 0x002fe2000f8e0233 */
[----:B------:R-:W-:Y:S11]  /*1290*/  BRA.U UP5, `(.L_x_18) ;  /* 0x00000001055c7547 */ /* 0x000ff6000b800000 */
[----:B------:R-:W-:Y:S02]  /*12a0*/  UISETP.GT.U32.AND UP0, UPT, UR49, 0x1, UPT ;  /* 0x000000013100788c */ /* 0x000fe4000bf04070 */
[----:B------:R-:W-:Y:S02]  /*12b0*/  ULOP3.LUT UR5, UR49, 0xfffffffe, URZ, 0xc0, !UPT ;  /* 0xfffffffe31057892 */ /* 0x000fe4000f8ec0ff */
[----:B------:R-:W-:Y:S02]  /*12c0*/  UISETP.NE.AND UP3, UPT, UR48, URZ, UP0 ;  /* 0x000000ff3000728c */ /* 0x000fe40008765270 */
[----:B------:R-:W-:Y:S02]  /*12d0*/  UISETP.NE.AND UP2, UPT, UR48, 0x1, UP0 ;  /* 0x000000013000788c */ /* 0x000fe40008745270 */
[----:B------:R-:W-:Y:S02]  /*12e0*/  UISETP.NE.AND UP1, UPT, UR48, 0x2, UP0 ;  /* 0x000000023000788c */ /* 0x000fe40008725270 */
[----:B------:R-:W-:-:S02]  /*12f0*/  UISETP.NE.AND UP0, UPT, UR48, 0x3, UP0 ;  /* 0x000000033000788c */ /* 0x000fc40008705270 */
[----:B------:R-:W-:Y:S02]  /*1300*/  USEL UR7, URZ, 0x1, UP3 ;  /* 0x00000001ff077887 */ /* 0x000fe40009800000 */
[----:B------:R-:W-:Y:S02]  /*1310*/  USEL UR6, URZ, 0x4, UP2 ;  /* 0x00000004ff067887 */ /* 0x000fe40009000000 */
[----:B------:R-:W-:Y:S02]  /*1320*/  USEL UR14, URZ, 0x10, UP1 ;  /* 0x00000010ff0e7887 */ /* 0x000fe40008800000 */
[----:B------:R-:W-:Y:S02]  /*1330*/  USEL UR9, URZ, 0x40, UP0 ;  /* 0x00000040ff097887 */ /* 0x000fe40008000000 */
[----:B------:R-:W-:Y:S02]  /*1340*/  USEL UR8, URZ, 0x2, UP3 ;  /* 0x00000002ff087887 */ /* 0x000fe40009800000 */
[----:B------:R-:W-:-:S02]  /*1350*/  UIADD3 UR14, UPT, UPT, UR14, UR6, UR7 ;  /* 0x000000060e0e7290 */ /* 0x000fc4000fffe007 */
[----:B------:R-:W-:Y:S02]  /*1360*/  USEL UR6, URZ, 0x20, UP1 ;  /* 0x00000020ff067887 */ /* 0x000fe40008800000 */
[----:B------:R-:W-:Y:S02]  /*1370*/  USEL UR7, URZ, 0x8, UP2 ;  /* 0x00000008ff077887 */ /* 0x000fe40009000000 */
[----:B------:R-:W-:Y:S02]  /*1380*/  UIADD3 UR8, UPT, UPT, UR8, UR9, UR14 ;  /* 0x0000000908087290 */ /* 0x000fe4000fffe00e */
[----:B------:R-:W-:Y:S02]  /*1390*/  ULEA UR5, UR48, UR5, 0x1 ;  /* 0x0000000530057291 */ /* 0x000fe4000f8e08ff */
[----:B------:R-:W-:Y:S02]  /*13a0*/  USEL UR9, URZ, 0x80, UP0 ;  /* 0x00000080ff097887 */ /* 0x000fe40008000000 */
[----:B------:R-:W-:-:S03]  /*13b0*/  UIADD3 UR7, UPT, UPT, UR6, UR7, UR8 ;  /* 0x0000000706077290 */ /* 0x000fc6000fffe008 */
[----:B------:R-:W-:Y:S01]  /*13c0*/  UMOV UR6, 0x3 ;  /* 0x0000000300067882 */ /* 0x000fe20000000000 */
[----:B------:R-:W-:Y:S02]  /*13d0*/  UIADD3 UR7, UPT, UPT, UR7, UR9, URZ ;  /* 0x0000000907077290 */ /* 0x000fe4000fffe0ff */
[----:B------:R-:W-:-:S04]  /*13e0*/  USHF.L.U32 UR5, UR6, UR5, URZ ;  /* 0x0000000506057299 */ /* 0x000fc800080006ff */
[----:B------:R-:W-:Y:S02]  /*13f0*/  MOV R3, UR7 ;  /* 0x0000000700037c02 */ /* 0x000fe40008000f00 */
[----:B------:R-:W-:-:S07]  /*1400*/  MOV R2, UR5 ;  /* 0x0000000500027c02 */ /* 0x000fce0008000f00 */
.L_x_18:
[----:B------:R-:W1:Y:S01]  /*1410*/  S2UR UR36, SR_CTAID.Z ;  /* 0x00000000002479c3 */ /* 0x000e620000002700 */
[----:B------:R-:W-:Y:S02]  /*1420*/  UISETP.GE.AND UP0, UPT, UR17, 0x1, UPT ;  /* 0x000000011100788c */ /* 0x000fe4000bf06270 */
[----:B------:R-:W-:Y:S02]  /*1430*/  UISETP.NE.AND UP3, UPT, UR15, 0x2, UPT ;  /* 0x000000020f00788c */ /* 0x000fe4000bf65270 */
[----:B------:R-:W-:Y:S02]  /*1440*/  ULOP3.LUT UR14, UR18, 0x1800, URZ, 0xc0, !UPT ;  /* 0x00001800120e7892 */ /* 0x000fe4000f8ec0ff */
[----:B------:R-:W-:Y:S01]  /*1450*/  USHF.L.U32 UR13, UR13, UR4, URZ ;  /* 0x000000040d0d7299 */ /* 0x000fe200080006ff */
[----:B------:R-:W-:Y:S02]  /*1460*/  UMOV UR50, UR12 ;  /* 0x0000000c00327c82 */ /* 0x000fe40008000000 */
[----:B------:R-:W-:Y:S09]  /*1470*/  BRA.U !UP0, `(.L_x_19) ;  /* 0x0000000108b87547 */ /* 0x000ff2000b800000 */
[----:B------:R-:W2:Y:S01]  /*1480*/  LDCU.128 UR4, c[0x0][0xb10] ;  /* 0x00016200ff0477ac */ /* 0x000ea20008000c00 */
[----:B------:R-:W3:Y:S01]  /*1490*/  LDCU UR20, c[0x0][0x370] ;  /* 0x00006e00ff1477ac */ /* 0x000ee20008000800 */
[----:B------:R-:W4:Y:S01]  /*14a0*/  LDCU UR19, c[0x0][0x374] ;  /* 0x00006e80ff1377ac */ /* 0x000f220008000800 */
[----:B------:R-:W1:Y:S01]  /*14b0*/  LDCU UR50, c[0x0][0xb0c] ;  /* 0x00016180ff3277ac */ /* 0x000e620008000800 */
[----:B------:R-:W3:Y:S01]  /*14c0*/  LDCU UR18, c[0x0][0xb20] ;  /* 0x00016400ff1277ac */ /* 0x000ee20008000800 */
[----:B------:R-:W3:Y:S01]  /*14d0*/  LDCU.64 UR8, c[0x0][0xb28] ;  /* 0x00016500ff0877ac */ /* 0x000ee20008000a00 */
[----:B--2---:R-:W-:Y:S02]  /*14e0*/  UISETP.NE.AND UP0, UPT, UR6, 0x1, UPT ;  /* 0x000000010600788c */ /* 0x004fe4000bf05270 */
[----:B----4-:R-:W-:Y:S02]  /*14f0*/  UIMAD.WIDE.U32 UR24, UR19, UR7, URZ ;  /* 0x00000007131872a5 */ /* 0x010fe4000f8e00ff */
[----:B------:R-:W-:-:S02]  /*1500*/  UISETP.NE.AND UP2, UPT, UR17, 0x1, UPT ;  /* 0x000000011100788c */ /* 0x000fc4000bf45270 */
[----:B-1----:R-:W-:Y:S02]  /*1510*/  UISETP.NE.AND UP1, UPT, UR50, 0x1, UPT ;  /* 0x000000013200788c */ /* 0x002fe4000bf25270 */
[----:B------:R-:W-:Y:S02]  /*1520*/  UIMAD.WIDE.U32 UR28, UR51, UR7, URZ ;  /* 0x00000007331c72a5 */ /* 0x000fe4000f8e00ff */
[----:B---3--:R-:W-:Y:S01]  /*1530*/  UIMAD.WIDE.U32 UR22, UR20, UR4, URZ ;  /* 0x00000004141672a5 */ /* 0x008fe2000f8e00ff */
[----:B------:R-:W-:Y:S01]  /*1540*/  UMOV UR7, UR25 ;  /* 0x0000001900077c82 */ /* 0x000fe20008000000 */
[----:B------:R-:W-:Y:S02]  /*1550*/  UIMAD.WIDE.U32 UR24, UR12, UR4, URZ ;  /* 0x000000040c1872a5 */ /* 0x000fe4000f8e00ff */
[----:B------:R-:W-:-:S03]  /*1560*/  @UP0 USHF.R.U32.HI UR19, URZ, UR18, UR7 ;  /* 0x00000012ff130299 */ /* 0x000fc60008011607 */
[----:B------:R-:W-:Y:S02]  /*1570*/  @UP1 USHF.R.U32.HI UR20, URZ, UR5, UR23 ;  /* 0x00000005ff141299 */ /* 0x000fe40008011617 */
[----:B------:R-:W-:Y:S02]  /*1580*/  UIMAD.WIDE.U32 UR22, UR19, UR8, URZ ;  /* 0x00000008131672a5 */ /* 0x000fe4000f8e00ff */
[----:B------:R-:W-:Y:S02]  /*1590*/  USHF.R.U32.HI UR29, URZ, UR18, UR29 ;  /* 0x00000012ff1d7299 */ /* 0x000fe4000801161d */
[----:B------:R-:W-:Y:S02]  /*15a0*/  UIMAD.WIDE.U32 UR30, UR20, UR8, URZ ;  /* 0x00000008141e72a5 */ /* 0x000fe4000f8e00ff */
[----:B------:R-:W-:Y:S02]  /*15b0*/  @UP2 USHF.R.U32.HI UR19, URZ, UR9, UR23 ;  /* 0x00000009ff132299 */ /* 0x000fe40008011617 */
[----:B------:R-:W-:-:S02]  /*15c0*/  USHF.R.U32.HI UR25, URZ, UR5, UR25 ;  /* 0x00000005ff197299 */ /* 0x000fc40008011619 */
[----:B------:R-:W-:Y:S02]  /*15d0*/  USEL UR29, UR51, UR29, !UP0 ;  /* 0x0000001d331d7287 */ /* 0x000fe4000c000000 */
[----:B------:R-:W-:Y:S02]  /*15e0*/  @UP2 USHF.R.U32.HI UR20, URZ, UR9, UR31 ;  /* 0x00000009ff142299 */ /* 0x000fe4000801161f */
[----:B------:R-:W-:Y:S02]  /*15f0*/  UIMAD UR19, UR19, UR17, URZ ;  /* 0x00000011131372a4 */ /* 0x000fe4000f8e02ff */
[----:B------:R-:W-:Y:S02]  /*1600*/  USEL UR25, UR12, UR25, !UP1 ;  /* 0x000000190c197287 */ /* 0x000fe4000c800000 */
[----:B------:R-:W-:Y:S02]  /*1610*/  UIMAD UR4, UR20, UR17, URZ ;  /* 0x00000011140472a4 */ /* 0x000fe4000f8e02ff */
[----:B------:R-:W-:-:S02]  /*1620*/  UISETP.GE.AND UP0, UPT, UR29, UR19, UPT ;  /* 0x000000131d00728c */ /* 0x000fc4000bf06270 */
[----:B------:R-:W-:Y:S02]  /*1630*/  UIMAD.WIDE.U32 UR22, UR29, UR8, URZ ;  /* 0x000000081d1672a5 */ /* 0x000fe4000f8e00ff */
[----:B------:R-:W-:Y:S02]  /*1640*/  UISETP.GE.OR UP0, UPT, UR25, UR4, UP0 ;  /* 0x000000041900728c */ /* 0x000fe40008706670 */
[----:B------:R-:W-:Y:S02]  /*1650*/  USHF.R.U32.HI UR4, URZ, UR9, UR23 ;  /* 0x00000009ff047299 */ /* 0x000fe40008011617 */
[----:B------:R-:W-:Y:S02]  /*1660*/  UIMAD.WIDE.U32 UR18, UR25, UR8, URZ ;  /* 0x00000008191272a5 */ /* 0x000fe4000f8e00ff */
[----:B------:R-:W-:Y:S02]  /*1670*/  USEL UR4, UR29, UR4, !UP2 ;  /* 0x000000041d047287 */ /* 0x000fe4000d000000 */
[----:B------:R-:W-:-:S02]  /*1680*/  UIADD3 UR5, UPT, UPT, -UR29, URZ, URZ ;  /* 0x000000ff1d057290 */ /* 0x000fc4000fffe1ff */
[----:B------:R-:W-:Y:S02]  /*1690*/  UIADD3 UR8, UPT, UPT, -UR4, URZ, URZ ;  /* 0x000000ff04087290 */ /* 0x000fe4000fffe1ff */
[----:B------:R-:W-:Y:S02]  /*16a0*/  @!UP0 USHF.R.U32.HI UR9, URZ, UR9, UR19 ;  /* 0x00000009ff098299 */ /* 0x000fe40008011613 */
[----:B------:R-:W-:Y:S02]  /*16b0*/  UIMAD UR8, UR17, UR8, UR29 ;  /* 0x00000008110872a4 */ /* 0x000fe4000f8e021d */
[----:B------:R-:W-:Y:S02]  /*16c0*/  @!UP0 USEL UR9, UR25, UR9, !UP2 ;  /* 0x0000000919098287 */ /* 0x000fe4000d000000 */
[----:B------:R-:W-:Y:S02]  /*16d0*/  UIADD3 UR7, UPT, UPT, -UR25, URZ, URZ ;  /* 0x000000ff19077290 */ /* 0x000fe4000fffe1ff */
[----:B------:R-:W-:-:S02]  /*16e0*/  @!UP0 UIMAD UR8, UR8, UR20, UR9 ;  /* 0x00000014080882a4 */ /* 0x000fc4000f8e0209 */
[----:B------:R-:W-:Y:S02]  /*16f0*/  @!UP0 UIADD3 UR4, UPT, UPT, UR4, -UR9, URZ ;  /* 0x8000000904048290 */ /* 0x000fe4000fffe0ff */
[----:B------:R-:W-:Y:S02]  /*1700*/  UIMAD UR5, UR6, UR5, UR51 ;  /* 0x00000005060572a4 */ /* 0x000fe4000f8e0233 */
[----:B------:R-:W-:Y:S02]  /*1710*/  @!UP0 UIMAD UR29, UR4, UR17, UR25 ;  /* 0x00000011041d82a4 */ /* 0x000fe4000f8e0219 */
[----:B------:R-:W-:Y:S01]  /*1720*/  UIMAD UR7, UR50, UR7, UR12 ;  /* 0x00000007320772a4 */ /* 0x000fe2000f8e020c */
[----:B------:R-:W-:Y:S01]  /*1730*/  @!UP0 UMOV UR25, UR8 ;  /* 0x0000000800198c82 */ /* 0x000fe20008000000 */
[----:B------:R-:W-:Y:S02]  /*1740*/  UIMAD UR51, UR29, UR6, UR5 ;  /* 0x000000061d3372a4 */ /* 0x000fe4000f8e0205 */
[----:B------:R-:W-:-:S12]  /*1750*/  UIMAD UR50, UR25, UR50, UR7 ;  /* 0x00000032193272a4 */ /* 0x000fd8000f8e0207 */
.L_x_19:
[----:B------:R-:W-:-:S09]  /*1760*/  UISETP.NE.AND UP0, UPT, UR16, 0x1, UPT ;  /* 0x000000011000788c */ /* 0x000fd2000bf05270 */
[----:B------:R-:W-:Y:S05]  /*1770*/  BRA.U UP0, `(.L_x_20) ;  /* 0x0000000100407547 */ /* 0x000fea000b800000 */
[----:B------:R-:W2:Y:S01]  /*1780*/  LDCU.128 UR4, c[0x0][0xb10] ;  /* 0x00016200ff0477ac */ /* 0x000ea20008000c00 */
[----:B------:R-:W3:Y:S01]  /*1790*/  LDCU UR9, c[0x0][0xb0c] ;  /* 0x00016180ff0977ac */ /* 0x000ee20008000800 */
[----:B------:R-:W4:Y:S01]  /*17a0*/  LDCU UR8, c[0x0][0xb20] ;  /* 0x00016400ff0877ac */ /* 0x000f220008000800 */
[----:B--2---:R-:W-:Y:S02]  /*17b0*/  UIMAD.WIDE.U32 UR18, UR50, UR4, URZ ;  /* 0x00000004321272a5 */ /* 0x004fe4000f8e00ff */
[----:B------:R-:W-:Y:S02]  /*17c0*/  UIMAD.WIDE.U32 UR16, UR51, UR7, URZ ;  /* 0x00000007331072a5 */ /* 0x000fe4000f8e00ff */
[----:B---3--:R-:W-:Y:S02]  /*17d0*/  UISETP.NE.AND UP1, UPT, UR9, 0x1, UPT ;  /* 0x000000010900788c */ /* 0x008fe4000bf25270 */
[----:B------:R-:W-:Y:S01]  /*17e0*/  UISETP.NE.AND UP0, UPT, UR6, 0x1, UPT ;  /* 0x000000010600788c */ /* 0x000fe2000bf05270 */
[----:B------:R-:W-:Y:S01]  /*17f0*/  UMOV UR7, UR19 ;  /* 0x0000001300077c82 */ /* 0x000fe20008000000 */
[----:B----4-:R-:W-:-:S02]  /*1800*/  USHF.R.U32.HI UR8, URZ, UR8, UR17 ;  /* 0x00000008ff087299 */ /* 0x010fc40008011611 */
[----:B------:R-:W-:Y:S02]  /*1810*/  USHF.R.U32.HI UR5, URZ, UR5, UR7 ;  /* 0x00000005ff057299 */ /* 0x000fe40008011607 */
[----:B------:R-:W-:Y:S02]  /*1820*/  USEL UR8, UR51, UR8, !UP0 ;  /* 0x0000000833087287 */ /* 0x000fe4000c000000 */
[----:B------:R-:W-:-:S04]  /*1830*/  USEL UR5, UR50, UR5, !UP1 ;  /* 0x0000000532057287 */ /* 0x000fc8000c800000 */
[----:B------:R-:W-:Y:S02]  /*1840*/  UIADD3 UR4, UPT, UPT, -UR8, UR5, URZ ;  /* 0x0000000508047290 */ /* 0x000fe4000fffe1ff */
[----:B------:R-:W-:Y:S02]  /*1850*/  UIADD3 UR5, UPT, UPT, UR8, -UR5, URZ ;  /* 0x8000000508057290 */ /* 0x000fe4000fffe0ff */
[----:B------:R-:W-:Y:S02]  /*1860*/  UIMAD UR51, UR4, UR6, UR51 ;  /* 0x00000006043372a4 */ /* 0x000fe4000f8e0233 */
[----:B------:R-:W-:-:S12]  /*1870*/  UIMAD UR50, UR5, UR9, UR50 ;  /* 0x00000009053272a4 */ /* 0x000fd8000f8e0232 */
.L_x_20:
[----:B------:R-:W-:Y:S05]  /*1880*/  BRA.U !UP6, `(.L_x_21) ;  /* 0x000000010e0c7547 */ /* 0x000fea000b800000 */
[----:B------:R-:W-:Y:S01]  /*1890*/  UCGABAR_WAIT ;  /* 0x0000000000007dc7 */ /* 0x000fe20008000000 */
[----:B------:R-:W-:Y:S01]  /*18a0*/  CCTL.IVALL ;  /* 0x00000000ff00798f */ /* 0x000fe20002000000 */
[----:B------:R-:W-:Y:S05]  /*18b0*/  BRA `(.L_x_22) ;  /* 0x0000000000047947 */ /* 0x000fea0003800000 */
.L_x_21:
[----:B------:R-:W-:Y:S06]  /*18c0*/  BAR.SYNC.DEFER_BLOCKING 0x0 ;  /* 0x0000000000007b1d */ /* 0x000fec0000010000 */
.L_x_22:
[----:B------:R-:W-:Y:S05]  /*18d0*/  BRA.U UP3, `(.L_x_23) ;  /* 0x0000001903a87547 */ /* 0x000fea000b800000 */
[----:B------:R-:W2:Y:S01]  /*18e0*/  LDCU UR4, c[0x0][0x38c] ;  /* 0x00007180ff0477ac */ /* 0x000ea20008000800 */
[----:B------:R-:W-:Y:S01]  /*18f0*/  PLOP3.LUT P1, PT, PT, PT, UP4, 0x80, 0x8 ;  /* 0x000000000008781c */ /* 0x000fe20003f2f048 */
[----:B------:R-:W-:Y:S01]  /*1900*/  IMAD.MOV.U32 R12, RZ, RZ, 0x1 ;  /* 0x00000001ff0c7424 */ /* 0x000fe200078e00ff */
[----:B------:R-:W-:Y:S01]  /*1910*/  ISETP.NE.AND P2, PT, R0, RZ, P3 ;  /* 0x000000ff0000720c */ /* 0x000fe20001f45270 */
[----:B------:R-:W-:Y:S01]  /*1920*/  USHF.L.U32 UR30, UR12, 0x6, URZ ;  /* 0x000000060c1e7899 */ /* 0x000fe200080006ff */
[----:B------:R-:W-:Y:S01]  /*1930*/  PLOP3.LUT P1, PT, P1, PT, PT, 0x8, 0x80 ;  /* 0x000000000080781c */ /* 0x000fe20000f2e170 */
[----:B------:R-:W-:Y:S01]  /*1940*/  UMOV UR5, 0x400 ;  /* 0x0000040000057882 */ /* 0x000fe20000000000 */
[----:B------:R-:W-:Y:S01]  /*1950*/  UISETP.NE.AND UP1, UPT, UR15, URZ, UPT ;  /* 0x000000ff0f00728c */ /* 0x000fe2000bf25270 */
[----:B------:R-:W-:Y:S01]  /*1960*/  CS2R R10, SRZ ;  /* 0x00000000000a7805 */ /* 0x000fe2000001ff00 */
[----:B------:R-:W-:Y:S01]  /*1970*/  USHF.L.U32 UR18, UR12, 0x5, URZ ;  /* 0x000000050c127899 */ /* 0x000fe200080006ff */
[----:B------:R-:W-:Y:S01]  /*1980*/  IMAD.MOV.U32 R9, RZ, RZ, RZ ;  /* 0x000000ffff097224 */ /* 0x000fe200078e00ff */
[----:B------:R-:W-:Y:S01]  /*1990*/  ULEA UR15, UR54, UR5, 0x18 ;  /* 0x00000005360f7291 */ /* 0x000fe2000f8ec0ff */
[----:B------:R-:W-:Y:S01]  /*19a0*/  IMAD.MOV.U32 R8, RZ, RZ, 0x1 ;  /* 0x00000001ff087424 */ /* 0x000fe200078e00ff */
[----:B------:R-:W-:Y:S01]  /*19b0*/  ULOP3.LUT UR30, UR30, 0x40, URZ, 0xc0, !UPT ;  /* 0x000000401e1e7892 */ /* 0x000fe2000f8ec0ff */
[----:B------:R-:W3:Y:S01]  /*19c0*/  LDCU UR17, c[0x0][0x370] ;  /* 0x00006e00ff1177ac */ /* 0x000ee20008000800 */
[----:B--2---:R-:W-:-:S02]  /*19d0*/  UIADD3 UR21, UPT, UPT, UR4, 0x7f, URZ ;  /* 0x0000007f04157890 */ /* 0x004fc4000fffe0ff */
[----:B------:R-:W-:Y:S02]  /*19e0*/  UIADD3 UR19, UPT, UPT, UR4, 0xfe, URZ ;  /* 0x000000fe04137890 */ /* 0x000fe4000fffe0ff */
[----:B------:R-:W-:Y:S02]  /*19f0*/  USHF.R.S32.HI UR6, URZ, 0x1f, UR21 ;  /* 0x0000001fff067899 */ /* 0x000fe40008011415 */
[----:B------:R-:W-:Y:S02]  /*1a00*/  UIADD3 UR4, UPT, UPT, UR4, -0x1, URZ ;  /* 0xffffffff04047890 */ /* 0x000fe4000fffe0ff */
[----:B------:R-:W-:Y:S02]  /*1a10*/  ULEA.HI UR21, UR6, UR21, URZ, 0x7 ;  /* 0x0000001506157291 */ /* 0x000fe4000f8f38ff */
[----:B------:R-:W-:Y:S02]  /*1a20*/  UISETP.GE.U32.AND UP2, UPT, UR4, -0xff, UPT ;  /* 0xffffff010400788c */ /* 0x000fe4000bf46070 */
[----:B------:R-:W-:Y:S01]  /*1a30*/  USHF.R.S32.HI UR21, URZ, 0x7, UR21 ;  /* 0x00000007ff157899 */ /* 0x000fe20008011415 */
[----:B------:R-:W2:Y:S03]  /*1a40*/  LDCU.64 UR22, c[0x0][0x348] ;  /* 0x00006900ff1677ac */ /* 0x000ea60008000a00 */
[----:B------:R-:W-:Y:S01]  /*1a50*/  UISETP.LT.U32.AND UP0, UPT, UR21, 0x12, UPT ;  /* 0x000000121500788c */ /* 0x000fe2000bf01070 */
[----:B------:R-:W4:Y:S03]  /*1a60*/  LDCU UR16, c[0x0][0x374] ;  /* 0x00006e80ff1077ac */ /* 0x000f260008000800 */
[----:B------:R-:W-:-:S02]  /*1a70*/  USEL UR20, UR21, 0x12, UP0 ;  /* 0x0000001215147887 */ /* 0x000fc40008000000 */
[----:B------:R-:W-:Y:S02]  /*1a80*/  ULOP3.LUT UR18, UR18, 0x20, URZ, 0xc0, !UPT ;  /* 0x0000002012127892 */ /* 0x000fe4000f8ec0ff */
[----:B------:R-:W-:Y:S02]  /*1a90*/  UIADD3 UR25, UPT, UPT, UR20, -0x1, URZ ;  /* 0xffffffff14197890 */ /* 0x000fe4000fffe0ff */
[----:B------:R-:W-:Y:S02]  /*1aa0*/  @UP2 UIADD3 UR25, UPT, UPT, UR20, URZ, URZ ;  /* 0x000000ff14192290 */ /* 0x000fe4000fffe0ff */
[----:B------:R-:W-:Y:S02]  /*1ab0*/  USEL UR26, UR26, 0x2, UP1 ;  /* 0x000000021a1a7887 */ /* 0x000fe40008800000 */
[----:B------:R-:W-:Y:S02]  /*1ac0*/  UIADD3 UR24, UPT, UPT, UR25, 0x1, URZ ;  /* 0x0000000119187890 */ /* 0x000fe4000fffe0ff */
[----:B------:R-:W-:-:S02]  /*1ad0*/  UIADD3 UR38, UPT, UPT, UR15, 0x2400, UR14 ;  /* 0x000024000f267890 */ /* 0x000fc4000fffe00e */
[----:B------:R-:W-:Y:S02]  /*1ae0*/  ULEA.HI UR30, UR14, UR30, URZ, 0x19 ;  /* 0x0000001e0e1e7291 */ /* 0x000fe4000f8fc8ff */
[----:B------:R-:W-:Y:S02]  /*1af0*/  UIADD3 UR31, UPT, UPT, UR21, -UR20, URZ ;  /* 0x80000014151f7290 */ /* 0x000fe4000fffe0ff */
[----:B------:R-:W-:Y:S01]  /*1b00*/  UIADD3 UR25, UPT, UPT, -UR25, URZ, URZ ;  /* 0x000000ff19197290 */ /* 0x000fe2000fffe1ff */
[----:B--234-:R-:W-:-:S11]  /*1b10*/  UMOV UR29, URZ ;  /* 0x000000ff001d7c82 */ /* 0x01cfd60008000000 */
.L_x_43:
[----:B------:R-:W-:-:S09]  /*1b20*/  UISETP.NE.AND UP0, UPT, UR54, URZ, UPT ;  /* 0x000000ff3600728c */ /* 0x000fd2000bf05270 */
[----:B------:R-:W-:Y:S05]  /*1b30*/  BRA.U UP0, `(.L_x_24) ;  /* 0x0000000100287547 */ /* 0x000fea000b800000 */
[----:B------:R-:W-:Y:S02]  /*1b40*/  LEA R0, R9, UR15, 0x3 ;  /* 0x0000000f09007c11 */ /* 0x000fe4000f8e18ff */
[----:B------:R-:W-:-:S04]  /*1b50*/  SHF.L.U32 R2, R8, 0x1f, RZ ;  /* 0x0000001f08027819 */ /* 0x000fc800000006ff */
[----:B------:R-:W2:Y:S02]  /*1b60*/  SYNCS.PHASECHK.TRANS64.TRYWAIT P0, [R0+URZ+0x1b0], R2 ;  /* 0x0001b002000075a7 */ /* 0x000ea400080011ff */
[----:B--2---:R-:W-:Y:S05]  /*1b70*/  @!P0 BRA `(.L_x_25) ;  /* 0x0000005800648947 */ /* 0x004fea0003800000 */
.L_x_128:
[----:B------:R-:W-:Y:S01]  /*1b80*/  VIADD R9, R9, 0x1 ;  /* 0x0000000109097836 */ /* 0x000fe20000000000 */
[----:B------:R2:W-:Y:S04]  /*1b90*/  SYNCS.ARRIVE.TRANS64.A1T0 RZ, [R0+URZ+0x1a0], RZ ;  /* 0x0001a0ff00ff79a7 */ /* 0x0005e800081000ff */
[----:B------:R-:W-:-:S04]  /*1ba0*/  ISETP.NE.AND P0, PT, R9, 0x2, PT ;  /* 0x000000020900780c */ /* 0x000fc80003f05270 */
[----:B------:R-:W-:Y:S02]  /*1bb0*/  SEL R9, R9, RZ, P0 ;  /* 0x000000ff09097207 */ /* 0x000fe40000000000 */
[----:B--2---:R-:W-:-:S04]  /*1bc0*/  SEL R0, RZ, 0x1, P0 ;  /* 0x00000001ff007807 */ /* 0x004fc80000000000 */
[----:B------:R-:W-:-:S07]  /*1bd0*/  LOP3.LUT R8, R8, R0, RZ, 0x3c, !PT ;  /* 0x0000000008087212 */ /* 0x000fce00078e3cff */
.L_x_24:
[----:B------:R-:W-:Y:S01]  /*1be0*/  UISETP.GE.U32.AND UP0, UPT, UR19, 0xff, UPT ;  /* 0x000000ff1300788c */ /* 0x000fe2000bf06070 */
[----:B------:R-:W-:Y:S01]  /*1bf0*/  SHF.L.U32 R0, R12, 0x1f, RZ ;  /* 0x0000001f0c007819 */ /* 0x000fe200000006ff */
[----:B------:R-:W-:Y:S02]  /*1c00*/  ULEA.HI UR35, UR50, UR50, URZ, 0x1 ;  /* 0x0000003232237291 */ /* 0x000fe4000f8f08ff */
[----:B------:R-:W-:Y:S02]  /*1c10*/  ULEA UR4, UR29, UR15, 0x3 ;  /* 0x0000000f1d047291 */ /* 0x000fe4000f8e18ff */
[----:B------:R-:W-:Y:S02]  /*1c20*/  USHF.L.U32 UR35, UR35, 0x6, URZ ;  /* 0x0000000623237899 */ /* 0x000fe400080006ff */
[----:B------:R-:W-:Y:S02]  /*1c30*/  ULEA UR11, UR51, UR18, 0x6 ;  /* 0x00000012330b7291 */ /* 0x000fe4000f8e30ff */
[----:B------:R-:W-:-:S03]  /*1c40*/  ULOP3.LUT UR35, UR35, 0xffffff80, URZ, 0xc0, !UPT ;  /* 0xffffff8023237892 */ /* 0x000fc6000f8ec0ff */
[----:B------:R2:W3:Y:S01]  /*1c50*/  SYNCS.PHASECHK.TRANS64.TRYWAIT P0, [UR4+0x90], R0 ;  /* 0x00009000ff0075a7 */ /* 0x0004e20008001104 */
[----:B------:R-:W-:Y:S01]  /*1c60*/  UIADD3 UR35, UPT, UPT, UR30, UR35, URZ ;  /* 0x000000231e237290 */ /* 0x000fe2000fffe0ff */
[----:B------:R-:W-:Y:S01]  /*1c70*/  UMOV UR4, URZ ;  /* 0x000000ff00047c82 */ /* 0x000fe20008000000 */
[----:B------:R-:W-:Y:S10]  /*1c80*/  BRA.U !UP0, `(.L_x_26) ;  /* 0x0000000108c47547 */ /* 0x000ff4000b800000 */
[----:B------:R-:W-:Y:S01]  /*1c90*/  UMOV UR5, UR25 ;  /* 0x0000001900057c82 */ /* 0x000fe20008000000 */
[----:B------:R-:W-:Y:S01]  /*1ca0*/  UMOV UR7, UR29 ;  /* 0x0000001d00077c82 */ /* 0x000fe20008000000 */
[----:B------:R-:W-:-:S05]  /*1cb0*/  UMOV UR34, URZ ;  /* 0x000000ff00227c82 */ /* 0x000fca0008000000 */
.L_x_32:
[----:B------:R-:W-:Y:S01]  /*1cc0*/  ULEA UR33, UR7, UR15, 0x3 ;  /* 0x0000000f07217291 */ /* 0x000fe2000f8e18ff */
[----:B---3--:R-:W-:Y:S01]  /*1cd0*/  @P3 MOV R2, 0x6000 ;  /* 0x0000600000023802 */ /* 0x008fe20000000f00 */
[----:B-1-34-:R-:W-:Y:S10]  /*1ce0*/  @P0 BRA `(.L_x_27) ;  /* 0x00000000000c0947 */ /* 0x01aff40003800000 */
[----:B------:R-:W-:-:S04]  /*1cf0*/  SHF.L.U32 R3, R12, 0x1f, RZ ;  /* 0x0000001f0c037819 */ /* 0x000fc800000006ff */
[----:B------:R-:W3:Y:S02]  /*1d00*/  SYNCS.PHASECHK.TRANS64.TRYWAIT P0, [UR33+0x90], R3 ;  /* 0x00009003ff0075a7 */ /* 0x000ee40008001121 */
[----:B---3--:R-:W-:Y:S05]  /*1d10*/  @!P0 BRA `(.L_x_28) ;  /* 0x0000005800108947 */ /* 0x008fea0003800000 */
.L_x_27:
[----:B------:R3:W-:Y:S01]  /*1d20*/  @P3 SYNCS.ARRIVE.TRANS64 RZ, [UR33], R2 ;  /* 0x00000002ffff39a7 */ /* 0x0007e20008000021 */
[----:B------:R-:W-:Y:S02]  /*1d30*/  ULOP3.LUT UR4, UR26, 0x2, URZ, 0xfc, !UPT ;  /* 0x000000021a047892 */ /* 0x000fe4000f8efcff */
[----:B------:R-:W-:Y:S02]  /*1d40*/  UIADD3 UR5, UPT, UPT, UR5, 0x1, URZ ;  /* 0x0000000105057890 */ /* 0x000fe4000fffe0ff */
[----:B------:R-:W-:Y:S02]  /*1d50*/  UISETP.NE.AND UP0, UPT, UR4, 0x2, UPT ;  /* 0x000000020400788c */ /* 0x000fe4000bf05270 */
[----:B------:R-:W-:-:S07]  /*1d60*/  UISETP.NE.AND UP2, UPT, UR5, 0x1, UPT ;  /* 0x000000010500788c */ /* 0x000fce000bf45270 */
[----:B------:R-:W-:Y:S05]  /*1d70*/  BRA.U UP0, `(.L_x_29) ;  /* 0x0000000100047547 */ /* 0x000fea000b800000 */
[----:B-1----:R-:W-:Y:S05]  /*1d80*/  BPT.TRAP 0x1 ;  /* 0x000000040000795c */ /* 0x002fea0000300000 */
.L_x_29:
[----:B------:R-:W-:Y:S04]  /*1d90*/  BSSY.RECONVERGENT B0, `(.L_x_30) ;  /* 0x0000003000007945 */ /* 0x000fe80003800200 */
[----:B------:R-:W-:Y:S05]  /*1da0*/  @!P2 BRA `(.L_x_31) ;  /* 0x000000000004a947 */ /* 0x000fea0003800000 */
[----:B-1----:R-:W-:Y:S05]  /*1db0*/  BPT.TRAP 0x1 ;  /* 0x000000040000795c */ /* 0x002fea0000300000 */
.L_x_31:
[----:B-1----:R-:W-:Y:S05]  /*1dc0*/  BSYNC.RECONVERGENT B0 ;  /* 0x0000000000007941 */ /* 0x002fea0003800200 */
.L_x_30:
[----:B------:R-:W-:Y:S02]  /*1dd0*/  UIADD3 UR29, UPT, UPT, UR7, 0x1, URZ ;  /* 0x00000001071d7890 */ /* 0x000fe4000fffe0ff */
[----:B------:R-:W-:Y:S02]  /*1de0*/  ULEA UR32, UR7, UR14, 0xd ;  /* 0x0000000e07207291 */ /* 0x000fe4000f8e68ff */
[----:B------:R-:W-:Y:S02]  /*1df0*/  UISETP.NE.AND UP0, UPT, UR29, 0x12, UPT ;  /* 0x000000121d00788c */ /* 0x000fe4000bf05270 */
[----:B------:R-:W-:Y:S02]  /*1e00*/  UIADD3 UR44, UP1, UPT, UR22, 0x80, URZ ;  /* 0x00000080162c7890 */ /* 0x000fe4000ff3e0ff */
[----:B------:R-:W-:Y:S02]  /*1e10*/  USEL UR6, URZ, 0x1, UP0 ;  /* 0x00000001ff067887 */ /* 0x000fe40008000000 */
[----:B------:R-:W-:-:S02]  /*1e20*/  USEL UR29, UR29, URZ, UP0 ;  /* 0x000000ff1d1d7287 */ /* 0x000fc40008000000 */
[----:B------:R-:W-:Y:S02]  /*1e30*/  ULEA UR8, UR7, UR15, 0xc ;  /* 0x0000000f07087291 */ /* 0x000fe4000f8e60ff */
[----:B------:R-:W-:Y:S01]  /*1e40*/  UIADD3 UR42, UP0, UPT, UR22, 0x180, URZ ;  /* 0x00000180162a7890 */ /* 0x000fe2000ff1e0ff */
[----:B------:R-:W-:Y:S01]  /*1e50*/  LOP3.LUT R12, R12, UR6, RZ, 0x3c, !PT ;  /* 0x000000060c0c7c12 */ /* 0x000fe2000f8e3cff */
[----:B------:R-:W-:Y:S02]  /*1e60*/  ULEA UR4, UR29, UR15, 0x3 ;  /* 0x0000000f1d047291 */ /* 0x000fe4000f8e18ff */
[----:B------:R-:W-:Y:S01]  /*1e70*/  ULOP3.LUT UR33, UR33, 0xfefffff8, URZ, 0xc0, !UPT ;  /* 0xfefffff821217892 */ /* 0x000fe2000f8ec0ff */
[----:B--2---:R-:W-:Y:S01]  /*1e80*/  SHF.L.U32 R0, R12, 0x1f, RZ ;  /* 0x0000001f0c007819 */ /* 0x004fe200000006ff */
[----:B------:R-:W-:Y:S02]  /*1e90*/  UIADD3.X UR45, UPT, UPT, URZ, UR23, URZ, UP1, !UPT ;  /* 0x00000017ff2d7290 */ /* 0x000fe40008ffe4ff */
[----:B------:R-:W-:-:S02]  /*1ea0*/  UIADD3 UR32, UPT, UPT, UR15, 0x2400, UR32 ;  /* 0x000024000f207890 */ /* 0x000fc4000fffe020 */
[----:B------:R-:W-:Y:S01]  /*1eb0*/  UPRMT UR6, URZ, 0x5410, UR13 ;  /* 0x00005410ff067896 */ /* 0x000fe2000800000d */
[----:B------:R4:W1:Y:S01]  /*1ec0*/  SYNCS.PHASECHK.TRANS64.TRYWAIT P0, [UR4+0x90], R0 ;  /* 0x00009000ff0075a7 */ /* 0x0008620008001104 */
[----:B------:R-:W-:Y:S02]  /*1ed0*/  UIADD3 UR8, UPT, UPT, UR8, 0x26400, URZ ;  /* 0x0002640008087890 */ /* 0x000fe4000fffe0ff */
[----:B------:R-:W-:Y:S01]  /*1ee0*/  UIADD3.X UR43, UPT, UPT, URZ, UR23, URZ, UP0, !UPT ;  /* 0x00000017ff2b7290 */ /* 0x000fe200087fe4ff */
[----:B------:R-:W-:Y:S01]  /*1ef0*/  UMOV UR40, 0x0 ;  /* 0x0000000000287882 */ /* 0x000fe20000000000 */
[----:B------:R-:W-:Y:S01]  /*1f00*/  UMOV UR41, 0x10000000 ;  /* 0x1000000000297882 */ /* 0x000fe20000000000 */
[----:B------:R-:W-:Y:S01]  /*1f10*/  UMOV UR10, UR34 ;  /* 0x00000022000a7c82 */ /* 0x000fe20008000000 */
[----:B------:R-:W-:Y:S01]  /*1f20*/  UMOV UR12, UR36 ;  /* 0x00000024000c7c82 */ /* 0x000fe20008000000 */
[----:B------:R-:W-:Y:S01]  /*1f30*/  UMOV UR9, UR33 ;  /* 0x0000002100097c82 */ /* 0x000fe20008000000 */
[----:B------:R2:W-:Y:S01]  /*1f40*/  UTMALDG.3D.MULTICAST.2CTA [UR32], [UR44], UR6, desc[UR40] ;  /* 0x000028202c0073b4 */ /* 0x0005e20008211806 */
[----:B------:R-:W-:Y:S01]  /*1f50*/  UMOV UR4, UR24 ;  /* 0x0000001800047c82 */ /* 0x000fe20008000000 */
[----:B------:R-:W-:Y:S01]  /*1f60*/  UMOV UR7, UR29 ;  /* 0x0000001d00077c82 */ /* 0x000fe20008000000 */
[----:B------:R4:W-:Y:S01]  /*1f70*/  UTMALDG.3D.2CTA [UR8], [UR42], desc[UR40] ;  /* 0x000028082a0075b4 */ /* 0x0009e20008211000 */
[----:B--2---:R-:W-:Y:S01]  /*1f80*/  UIADD3 UR34, UPT, UPT, UR34, 0x80, URZ ;  /* 0x0000008022227890 */ /* 0x004fe2000fffe0ff */
[----:B------:R-:W-:Y:S11]  /*1f90*/  BRA.U UP2, `(.L_x_32) ;  /* 0xfffffffd02487547 */ /* 0x000ff6000b83ffff */
.L_x_26:
[----:B------:R-:W-:Y:S01]  /*1fa0*/  ULEA UR5, UR29, UR15, 0x3 ;  /* 0x0000000f1d057291 */ /* 0x000fe2000f8e18ff */
[----:B--2-4-:R-:W-:Y:S01]  /*1fb0*/  SHF.L.U32 R0, R12, 0x1f, RZ ;  /* 0x0000001f0c007819 */ /* 0x014fe200000006ff */
[----:B------:R-:W-:Y:S01]  /*1fc0*/  @!P1 SYNCS.ARRIVE.TRANS64.A1T0 RZ, [UR15+0x138], RZ ;  /* 0x000138ffffff99a7 */ /* 0x000fe2000810000f */
[----:B------:R-:W-:-:S06]  /*1fd0*/  UISETP.GT.AND UP0, UPT, UR21, UR20, UPT ;  /* 0x000000141500728c */ /* 0x000fcc000bf04270 */
[----:B-1-3--:R1:W2:Y:S03]  /*1fe0*/  SYNCS.PHASECHK.TRANS64.TRYWAIT P0, [UR5+0x90], R0 ;  /* 0x00009000ff0075a7 */ /* 0x00a2a60008001105 */
[----:B------:R-:W-:Y:S05]  /*1ff0*/  BRA.U !UP0, `(.L_x_33) ;  /* 0x0000000108b87547 */ /* 0x000fea000b800000 */
[----:B------:R-:W-:Y:S01]  /*2000*/  UIADD3 UR5, UPT, UPT, UR31, UR4, URZ ;  /* 0x000000041f057290 */ /* 0x000fe2000fffe0ff */
[----:B------:R-:W-:-:S11]  /*2010*/  UMOV UR7, UR29 ;  /* 0x0000001d00077c82 */ /* 0x000fd60008000000 */
.L_x_39:
[----:B------:R-:W-:Y:S01]  /*2020*/  ULEA UR33, UR7, UR15, 0x3 ;  /* 0x0000000f07217291 */ /* 0x000fe2000f8e18ff */
[----:B--2---:R-:W-:Y:S01]  /*2030*/  @P3 MOV R2, 0x6000 ;  /* 0x0000600000023802 */ /* 0x004fe20000000f00 */
[----:B--2-4-:R-:W-:Y:S10]  /*2040*/  @P0 BRA `(.L_x_34) ;  /* 0x00000000000c0947 */ /* 0x014ff40003800000 */
[----:B------:R-:W-:-:S04]  /*2050*/  SHF.L.U32 R3, R12, 0x1f, RZ ;  /* 0x0000001f0c037819 */ /* 0x000fc800000006ff */
[----:B------:R-:W2:Y:S02]  /*2060*/  SYNCS.PHASECHK.TRANS64.TRYWAIT P0, [UR33+0x90], R3 ;  /* 0x00009003ff0075a7 */ /* 0x000ea40008001121 */
[----:B--2---:R-:W-:Y:S05]  /*2070*/  @!P0 BRA `(.L_x_35) ;  /* 0x0000005400508947 */ /* 0x004fea0003800000 */
.L_x_34:
[----:B------:R2:W-:Y:S01]  /*2080*/  @P3 SYNCS.ARRIVE.TRANS64 RZ, [UR33], R2 ;  /* 0x00000002ffff39a7 */ /* 0x0005e20008000021 */
[----:B------:R-:W-:-:S04]  /*2090*/  ULOP3.LUT UR6, UR26, 0x2, URZ, 0xfc, !UPT ;  /* 0x000000021a067892 */ /* 0x000fc8000f8efcff */
[----:B------:R-:W-:-:S09]  /*20a0*/  UISETP.NE.AND UP0, UPT, UR6, 0x2, UPT ;  /* 0x000000020600788c */ /* 0x000fd2000bf05270 */
[----:B------:R-:W-:Y:S05]  /*20b0*/  BRA.U UP0, `(.L_x_36) ;  /* 0x0000000100047547 */ /* 0x000fea000b800000 */
[----:B------:R-:W-:Y:S05]  /*20c0*/  BPT.TRAP 0x1 ;  /* 0x000000040000795c */ /* 0x000fea0000300000 */
.L_x_36:
[----:B------:R-:W-:Y:S04]  /*20d0*/  BSSY.RECONVERGENT B0, `(.L_x_37) ;  /* 0x0000003000007945 */ /* 0x000fe80003800200 */
[----:B------:R-:W-:Y:S05]  /*20e0*/  @!P2 BRA `(.L_x_38) ;  /* 0x000000000004a947 */ /* 0x000fea0003800000 */
[----:B------:R-:W-:Y:S05]  /*20f0*/  BPT.TRAP 0x1 ;  /* 0x000000040000795c */ /* 0x000fea0000300000 */
.L_x_38:
[----:B------:R-:W-:Y:S05]  /*2100*/  BSYNC.RECONVERGENT B0 ;  /* 0x0000000000007941 */ /* 0x000fea0003800200 */
.L_x_37:
[----:B------:R-:W-:Y:S02]  /*2110*/  UIADD3 UR29, UPT, UPT, UR7, 0x1, URZ ;  /* 0x00000001071d7890 */ /* 0x000fe4000fffe0ff */
[----:B------:R-:W-:Y:S02]  /*2120*/  UIADD3 UR44, UP1, UPT, UR22, 0x80, URZ ;  /* 0x00000080162c7890 */ /* 0x000fe4000ff3e0ff */
[----:B------:R-:W-:Y:S02]  /*2130*/  UISETP.NE.AND UP0, UPT, UR29, 0x12, UPT ;  /* 0x000000121d00788c */ /* 0x000fe4000bf05270 */
[----:B------:R-:W-:Y:S02]  /*2140*/  USHF.L.U32 UR34, UR4, 0x7, URZ ;  /* 0x0000000704227899 */ /* 0x000fe400080006ff */
[----:B------:R-:W-:Y:S02]  /*2150*/  USEL UR8, URZ, 0x1, UP0 ;  /* 0x00000001ff087887 */ /* 0x000fe40008000000 */
[----:B------:R-:W-:-:S02]  /*2160*/  USEL UR29, UR29, URZ, UP0 ;  /* 0x000000ff1d1d7287 */ /* 0x000fc40008000000 */
[----:B------:R-:W-:Y:S02]  /*2170*/  UIADD3 UR42, UP0, UPT, UR22, 0x180, URZ ;  /* 0x00000180162a7890 */ /* 0x000fe4000ff1e0ff */
[----:B------:R-:W-:Y:S01]  /*2180*/  ULEA UR6, UR29, UR15, 0x3 ;  /* 0x0000000f1d067291 */ /* 0x000fe2000f8e18ff */
[----:B------:R-:W-:Y:S01]  /*2190*/  LOP3.LUT R12, R12, UR8, RZ, 0x3c, !PT ;  /* 0x000000080c0c7c12 */ /* 0x000fe2000f8e3cff */
[----:B------:R-:W-:Y:S02]  /*21a0*/  ULEA UR8, UR7, UR15, 0xc ;  /* 0x0000000f07087291 */ /* 0x000fe4000f8e60ff */
[----:B------:R-:W-:Y:S01]  /*21b0*/  ULOP3.LUT UR33, UR33, 0xfefffff8, URZ, 0xc0, !UPT ;  /* 0xfefffff821217892 */ /* 0x000fe2000f8ec0ff */
[----:B-1----:R-:W-:Y:S01]  /*21c0*/  SHF.L.U32 R0, R12, 0x1f, RZ ;  /* 0x0000001f0c007819 */ /* 0x002fe200000006ff */
[----:B------:R-:W-:Y:S02]  /*21d0*/  ULEA UR32, UR7, UR38, 0xd ;  /* 0x0000002607207291 */ /* 0x000fe4000f8e68ff */
[----:B------:R-:W-:Y:S01]  /*21e0*/  UIADD3.X UR45, UPT, UPT, URZ, UR23, URZ, UP1, !UPT ;  /* 0x00000017ff2d7290 */ /* 0x000fe20008ffe4ff */
[----:B------:R3:W4:Y:S01]  /*21f0*/  SYNCS.PHASECHK.TRANS64.TRYWAIT P0, [UR6+0x90], R0 ;  /* 0x00009000ff0075a7 */ /* 0x0007220008001106 */
[----:B------:R-:W-:-:S02]  /*2200*/  UPRMT UR6, URZ, 0x5410, UR13 ;  /* 0x00005410ff067896 */ /* 0x000fc4000800000d */
        /* <DEDUP_REMOVED lines=8> */
[----:B------:R-:W-:Y:S01]  /*2290*/  UIADD3 UR4, UPT, UPT, UR4, 0x1, URZ ;  /* 0x0000000104047890 */ /* 0x000fe2000fffe0ff */
[----:B------:R-:W-:-:S03]  /*22a0*/  UMOV UR7, UR29 ;  /* 0x0000001d00077c82 */ /* 0x000fc60008000000 */
[----:B------:R-:W-:Y:S01]  /*22b0*/  UISETP.NE.AND UP0, UPT, UR4, UR5, UPT ;  /* 0x000000050400728c */ /* 0x000fe2000bf05270 */
[----:B------:R3:W-:Y:S08]  /*22c0*/  UTMALDG.3D.2CTA [UR8], [UR42], desc[UR40] ;  /* 0x000028082a0075b4 */ /* 0x0007f00008211000 */
[----:B---3--:R-:W-:Y:S05]  /*22d0*/  BRA.U UP0, `(.L_x_39) ;  /* 0xfffffffd00507547 */ /* 0x008fea000b83ffff */
.L_x_33:
[C---:B------:R-:W-:Y:S01]  /*22e0*/  LEA R3, R11.reuse, UR15, 0x3 ;  /* 0x0000000f0b037c11 */ /* 0x040fe2000f8e18ff */
[----:B------:R-:W-:Y:S01]  /*22f0*/  NOP ;  /* 0x0000000000007918 */ /* 0x000fe20000000000 */
[----:B-1----:R-:W-:Y:S02]  /*2300*/  SHF.L.U32 R0, R10, 0x1f, RZ ;  /* 0x0000001f0a007819 */ /* 0x002fe400000006ff */
[----:B------:R-:W-:Y:S02]  /*2310*/  LEA R4, R11, UR15, 0x4 ;  /* 0x0000000f0b047c11 */ /* 0x000fe4000f8e20ff */
[----:B--2-4-:R-:W1:Y:S02]  /*2320*/  SYNCS.PHASECHK.TRANS64.TRYWAIT P0, [R3+URZ+0x140], R0 ;  /* 0x00014000030075a7 */ /* 0x014e6400080011ff */
[----:B-1----:R-:W-:Y:S05]  /*2330*/  @!P0 BRA `(.L_x_40) ;  /* 0x0000005000b88947 */ /* 0x002fea0003800000 */
.L_x_131:
[----:B------:R-:W2:Y:S01]  /*2340*/  LDS.128 R4, [R4+0x1d0] ;  /* 0x0001d00004047984 */ /* 0x000ea20000000c00 */
[----:B------:R-:W-:Y:S01]  /*2350*/  UISETP.GE.AND UP0, UPT, UR37, 0x1, UPT ;  /* 0x000000012500788c */ /* 0x000fe2000bf06270 */
[----:B------:R-:W-:Y:S01]  /*2360*/  @!PT LDS RZ, [RZ] ;  /* 0x00000000fffff984 */ /* 0x000fe20000000800 */
[----:B------:R-:W-:Y:S01]  /*2370*/  @!PT LDS RZ, [RZ] ;  /* 0x00000000fffff984 */ /* 0x000fe20000000800 */
[----:B------:R-:W-:Y:S01]  /*2380*/  @!PT LDS RZ, [RZ] ;  /* 0x00000000fffff984 */ /* 0x000fe20000000800 */
[----:B------:R-:W-:Y:S01]  /*2390*/  @!PT LDS RZ, [RZ] ;  /* 0x00000000fffff984 */ /* 0x000fe20000000800 */
[----:B------:R3:W-:Y:S06]  /*23a0*/  MEMBAR.ALL.CTA ;  /* 0x0000000000007992 */ /* 0x0007ec0000008000 */
[----:B---3--:R-:W3:Y:S01]  /*23b0*/  FENCE.VIEW.ASYNC.S ;  /* 0x00000000000073c6 */ /* 0x008ee20000000000 */
[----:B--2---:R-:W-:-:S13]  /*23c0*/  LOP3.LUT P0, RZ, R6, 0x1, RZ, 0xc0, !PT ;  /* 0x0000000106ff7812 */ /* 0x004fda000780c0ff */
[----:B---3--:R-:W-:Y:S01]  /*23d0*/  VOTEU.ANY UP1, P0 ;  /* 0x0000000000ff7886 */ /* 0x008fe20000020100 */
[----:B------:R-:W-:-:S13]  /*23e0*/  PLOP3.LUT P0, PT, PT, PT, UP1, 0x80, 0x8 ;  /* 0x000000000008781c */ /* 0x000fda0003f0f018 */
[----:B-1----:R-:W-:Y:S02]  /*23f0*/  @P0 LOP3.LUT R0, R5, 0xffff, RZ, 0xc0, !PT ;  /* 0x0000ffff05000812 */ /* 0x002fe400078ec0ff */
[----:B------:R-:W-:Y:S02]  /*2400*/  @P0 MOV R2, R4 ;  /* 0x0000000400020202 */ /* 0x000fe40000000f00 */
[----:B------:R-:W-:Y:S01]  /*2410*/  @P0 R2UR UR5, R0 ;  /* 0x00000000000502ca */ /* 0x000fe200000e0000 */
[----:B------:R-:W-:Y:S01]  /*2420*/  VIADD R0, R3, 0x150 ;  /* 0x0000015003007836 */ /* 0x000fe20000000000 */
[----:B------:R-:W-:Y:S02]  /*2430*/  @P0 SHF.R.U32.HI R4, RZ, 0x10, R5 ;  /* 0x00000010ff040819 */ /* 0x000fe40000011605 */
[----:B------:R-:W-:Y:S02]  /*2440*/  @P0 R2UR UR6, R2 ;  /* 0x00000000020602ca */ /* 0x000fe400000e0000 */
[----:B------:R-:W-:-:S02]  /*2450*/  PRMT R0, RZ, 0x654, R0 ;  /* 0x00000654ff007816 */ /* 0x000fc40000000000 */
[----:B------:R-:W-:Y:S02]  /*2460*/  @P0 R2UR UR4, R4 ;  /* 0x00000000040402ca */ /* 0x000fe400000e0000 */
[----:B------:R1:W-:Y:S03]  /*2470*/  SYNCS.ARRIVE.TRANS64.RED.A1T0 RZ, [R0+URZ], RZ ;  /* 0x000000ff00ff79a7 */ /* 0x0003e600081004ff */
[----:B------:R-:W-:-:S04]  /*2480*/  @UP1 UMOV UR27, UR5 ;  /* 0x00000005001b1c82 */ /* 0x000fc80008000000 */
[----:B------:R-:W-:-:S04]  /*2490*/  @UP1 UMOV UR28, UR6 ;  /* 0x00000006001c1c82 */ /* 0x000fc80008000000 */
[----:B------:R-:W-:Y:S01]  /*24a0*/  @UP1 UMOV UR36, UR4 ;  /* 0x0000000400241c82 */ /* 0x000fe20008000000 */
[----:B------:R-:W-:Y:S05]  /*24b0*/  BRA.U !UP0, `(.L_x_41) ;  /* 0x0000000108b87547 */ /* 0x000fea000b800000 */
[----:B------:R-:W2:Y:S01]  /*24c0*/  LDCU.128 UR4, c[0x0][0xb10] ;  /* 0x00016200ff0477ac */ /* 0x000ea20008000c00 */
[----:B------:R-:W3:Y:S01]  /*24d0*/  LDCU UR10, c[0x0][0xb20] ;  /* 0x00016400ff0a77ac */ /* 0x000ee20008000800 */
[----:B------:R-:W4:Y:S01]  /*24e0*/  LDCU UR11, c[0x0][0xb0c] ;  /* 0x00016180ff0b77ac */ /* 0x000f220008000800 */
[----:B------:R-:W1:Y:S01]  /*24f0*/  LDCU.64 UR8, c[0x0][0xb28] ;  /* 0x00016500ff0877ac */ /* 0x000e620008000a00 */
[----:B------:R-:W-:Y:S02]  /*2500*/  UISETP.NE.AND UP3, UPT, UR37, 0x1, UPT ;  /* 0x000000012500788c */ /* 0x000fe4000bf65270 */
[----:B--2---:R-:W-:Y:S02]  /*2510*/  UIMAD.WIDE.U32 UR40, UR16, UR7, URZ ;  /* 0x00000007102872a5 */ /* 0x004fe4000f8e00ff */
[----:B------:R-:W-:Y:S02]  /*2520*/  UIMAD.WIDE.U32 UR32, UR27, UR7, URZ ;  /* 0x000000071b2072a5 */ /* 0x000fe4000f8e00ff */
[----:B------:R-:W-:-:S02]  /*2530*/  UIMAD.WIDE.U32 UR34, UR17, UR4, URZ ;  /* 0x00000004112272a5 */ /* 0x000fc4000f8e00ff */
[----:B------:R-:W-:Y:S01]  /*2540*/  UISETP.NE.AND UP0, UPT, UR6, 0x1, UPT ;  /* 0x000000010600788c */ /* 0x000fe2000bf05270 */
[----:B------:R-:W-:Y:S01]  /*2550*/  UMOV UR7, UR41 ;  /* 0x0000002900077c82 */ /* 0x000fe20008000000 */
[----:B----4-:R-:W-:Y:S02]  /*2560*/  UISETP.NE.AND UP2, UPT, UR11, 0x1, UPT ;  /* 0x000000010b00788c */ /* 0x010fe4000bf45270 */
[----:B---3--:R-:W-:Y:S02]  /*2570*/  USHF.R.U32.HI UR7, URZ, UR10, UR7 ;  /* 0x0000000aff077299 */ /* 0x008fe40008011607 */
[----:B------:R-:W-:Y:S02]  /*2580*/  USHF.R.U32.HI UR12, URZ, UR5, UR35 ;  /* 0x00000005ff0c7299 */ /* 0x000fe40008011623 */
[----:B------:R-:W-:Y:S02]  /*2590*/  USEL UR7, UR16, UR7, !UP0 ;  /* 0x0000000710077287 */ /* 0x000fe4000c000000 */
[----:B------:R-:W-:-:S02]  /*25a0*/  USEL UR12, UR17, UR12, !UP2 ;  /* 0x0000000c110c7287 */ /* 0x000fc4000d000000 */
[----:B-1----:R-:W-:Y:S02]  /*25b0*/  UIMAD.WIDE.U32 UR40, UR7, UR8, URZ ;  /* 0x00000008072872a5 */ /* 0x002fe4000f8e00ff */
        /* <DEDUP_REMOVED lines=30> */
.L_x_41:
[----:B------:R-:W2:Y:S02]  /*27a0*/  LDCU UR4, c[0x0][0xb30] ;  /* 0x00016600ff0477ac */ /* 0x000ea40008000800 */
[----:B--2---:R-:W-:-:S09]  /*27b0*/  UISETP.NE.AND UP0, UPT, UR4, 0x1, UPT ;  /* 0x000000010400788c */ /* 0x004fd2000bf05270 */
        /* <DEDUP_REMOVED lines=13> */
[----:B------:R-:W-:Y:S02]  /*2890*/  UIADD3 UR4, UPT, UPT, UR5, -UR8, URZ ;  /* 0x8000000805047290 */ /* 0x000fe4000fffe0ff */
[----:B------:R-:W-:Y:S02]  /*28a0*/  UIADD3 UR5, UPT, UPT, -UR5, UR8, URZ ;  /* 0x0000000805057290 */ /* 0x000fe4000fffe1ff */
[----:B------:R-:W-:Y:S02]  /*28b0*/  UIMAD UR27, UR4, UR6, UR27 ;  /* 0x00000006041b72a4 */ /* 0x000fe4000f8e021b */
[----:B------:R-:W-:-:S12]  /*28c0*/  UIMAD UR28, UR5, UR9, UR28 ;  /* 0x00000009051c72a4 */ /* 0x000fd8000f8e021c */
.L_x_42:
[----:B------:R-:W-:Y:S01]  /*28d0*/  VIADD R11, R11, 0x1 ;  /* 0x000000010b0b7836 */ /* 0x000fe20000000000 */
[----:B------:R-:W-:Y:S01]  /*28e0*/  PLOP3.LUT P1, PT, PT, PT, PT, 0x80, 0x8 ;  /* 0x000000000008781c */ /* 0x000fe20003f2f070 */
[----:B------:R-:W-:Y:S02]  /*28f0*/  UIADD3 UR50, UPT, UPT, UR28, UR49, URZ ;  /* 0x000000311c327290 */ /* 0x000fe4000fffe0ff */
[----:B------:R-:W-:Y:S01]  /*2900*/  UIADD3 UR51, UPT, UPT, UR27, UR48, URZ ;  /* 0x000000301b337290 */ /* 0x000fe2000fffe0ff */
[----:B------:R-:W-:-:S04]  /*2910*/  ISETP.NE.AND P0, PT, R11, 0x2, PT ;  /* 0x000000020b00780c */ /* 0x000fc80003f05270 */
[----:B-1----:R-:W-:Y:S02]  /*2920*/  SEL R0, RZ, 0x1, P0 ;  /* 0x00000001ff007807 */ /* 0x002fe40000000000 */
[----:B------:R-:W-:Y:S02]  /*2930*/  SEL R11, R11, RZ, P0 ;  /* 0x000000ff0b0b7207 */ /* 0x000fe40000000000 */
[----:B------:R-:W-:Y:S01]  /*2940*/  LOP3.LUT R10, R10, R0, RZ, 0x3c, !PT ;  /* 0x000000000a0a7212 */ /* 0x000fe200078e3cff */
[----:B------:R-:W-:Y:S06]  /*2950*/  BRA.U UP1, `(.L_x_43) ;  /* 0xfffffff101707547 */ /* 0x000fec000b83ffff */
[----:B------:R-:W-:Y:S01]  /*2960*/  UIADD3 UR15, UPT, UPT, UR15, 0x90, URZ ;  /* 0x000000900f0f7890 */ /* 0x000fe2000fffe0ff */
[----:B------:R-:W-:-:S03]  /*2970*/  SHF.L.U32 R2, R12, 0x1f, RZ ;  /* 0x0000001f0c027819 */ /* 0x000fc600000006ff */
[----:B------:R-:W-:-:S09]  /*2980*/  ULEA UR4, UR29, UR15, 0x3 ;  /* 0x0000000f1d047291 */ /* 0x000fd2000f8e18ff */
[----:B------:R-:W1:Y:S02]  /*2990*/  SYNCS.PHASECHK.TRANS64.TRYWAIT P0, [UR4], R2 ;  /* 0x00000002ff0075a7 */ /* 0x000e640008001104 */
[----:B-1----:R-:W-:Y:S05]  /*29a0*/  @!P0 BRA `(.L_x_44) ;  /* 0x0000004c00308947 */ /* 0x002fea0003800000 */
.L_x_133:
[----:B------:R-:W-:-:S04]  /*29b0*/  UIADD3 UR5, UPT, UPT, UR29, 0x1, URZ ;  /* 0x000000011d057890 */ /* 0x000fc8000fffe0ff */
[----:B------:R-:W-:-:S04]  /*29c0*/  UISETP.NE.AND UP0, UPT, UR5, 0x12, UPT ;  /* 0x000000120500788c */ /* 0x000fc8000bf05270 */
[----:B------:R-:W-:Y:S02]  /*29d0*/  USEL UR6, URZ, 0x1, UP0 ;  /* 0x00000001ff067887 */ /* 0x000fe40008000000 */
[----:B------:R-:W-:-:S04]  /*29e0*/  USEL UR5, UR5, URZ, UP0 ;  /* 0x000000ff05057287 */ /* 0x000fc80008000000 */
[----:B------:R-:W-:Y:S01]  /*29f0*/  ULEA UR4, UR5, UR15, 0x3 ;  /* 0x0000000f05047291 */ /* 0x000fe2000f8e18ff */
[----:B-1----:R-:W-:-:S04]  /*2a00*/  LOP3.LUT R2, R12, UR6, RZ, 0x3c, !PT ;  /* 0x000000060c027c12 */ /* 0x002fc8000f8e3cff */
[----:B------:R-:W-:-:S04]  /*2a10*/  SHF.L.U32 R3, R2, 0x1f, RZ ;  /* 0x0000001f02037819 */ /* 0x000fc800000006ff */
[----:B------:R-:W1:Y:S02]  /*2a20*/  SYNCS.PHASECHK.TRANS64.TRYWAIT P0, [UR4], R3 ;  /* 0x00000003ff0075a7 */ /* 0x000e640008001104 */
[----:B-1----:R-:W-:Y:S05]  /*2a30*/  @!P0 BRA `(.L_x_45) ;  /* 0x0000004c00248947 */ /* 0x002fea0003800000 */
.L_x_135:
[----:B------:R-:W-:-:S04]  /*2a40*/  UIADD3 UR5, UPT, UPT, UR5, 0x1, URZ ;  /* 0x0000000105057890 */ /* 0x000fc8000fffe0ff */
[----:B------:R-:W-:-:S04]  /*2a50*/  UISETP.NE.AND UP0, UPT, UR5, 0x12, UPT ;  /* 0x000000120500788c */ /* 0x000fc8000bf05270 */
[----:B------:R-:W-:Y:S02]  /*2a60*/  USEL UR6, URZ, 0x1, UP0 ;  /* 0x00000001ff067887 */ /* 0x000fe40008000000 */
[----:B------:R-:W-:-:S04]  /*2a70*/  USEL UR5, UR5, URZ, UP0 ;  /* 0x000000ff05057287 */ /* 0x000fc80008000000 */
[----:B------:R-:W-:Y:S01]  /*2a80*/  ULEA UR4, UR5, UR15, 0x3 ;  /* 0x0000000f05047291 */ /* 0x000fe2000f8e18ff */
[----:B------:R-:W-:-:S04]  /*2a90*/  LOP3.LUT R2, R2, UR6, RZ, 0x3c, !PT ;  /* 0x0000000602027c12 */ /* 0x000fc8000f8e3cff */
[----:B-1----:R-:W-:-:S04]  /*2aa0*/  SHF.L.U32 R3, R2, 0x1f, RZ ;  /* 0x0000001f02037819 */ /* 0x002fc800000006ff */
[----:B------:R-:W1:Y:S02]  /*2ab0*/  SYNCS.PHASECHK.TRANS64.TRYWAIT P0, [UR4], R3 ;  /* 0x00000003ff0075a7 */ /* 0x000e640008001104 */
[----:B-1----:R-:W-:Y:S05]  /*2ac0*/  @!P0 BRA `(.L_x_46) ;  /* 0x0000004c00188947 */ /* 0x002fea0003800000 */
.L_x_137:
        /* <DEDUP_REMOVED lines=9> */
.L_x_139:
        /* <DEDUP_REMOVED lines=9> */
.L_x_141:
        /* <DEDUP_REMOVED lines=9> */
.L_x_143:
        /* <DEDUP_REMOVED lines=9> */
.L_x_145:
        /* <DEDUP_REMOVED lines=9> */
.L_x_147:
        /* <DEDUP_REMOVED lines=9> */
.L_x_149:
        /* <DEDUP_REMOVED lines=9> */
.L_x_151:
        /* <DEDUP_REMOVED lines=9> */
.L_x_153:
        /* <DEDUP_REMOVED lines=9> */
.L_x_155:
        /* <DEDUP_REMOVED lines=9> */
.L_x_157:
        /* <DEDUP_REMOVED lines=9> */
.L_x_159:
        /* <DEDUP_REMOVED lines=9> */
.L_x_161:
        /* <DEDUP_REMOVED lines=9> */
.L_x_163:
        /* <DEDUP_REMOVED lines=9> */
.L_x_165:
[----:B------:R-:W-:-:S04]  /*32b0*/  UIADD3 UR5, UPT, UPT, UR5, 0x1, URZ ;  /* 0x0000000105057890 */ /* 0x000fc8000fffe0ff */
[----:B------:R-:W-:-:S04]  /*32c0*/  UISETP.NE.AND UP0, UPT, UR5, 0x12, UPT ;  /* 0x000000120500788c */ /* 0x000fc8000bf05270 */
[----:B------:R-:W-:Y:S02]  /*32d0*/  USEL UR4, URZ, 0x1, UP0 ;  /* 0x00000001ff047887 */ /* 0x000fe40008000000 */
[----:B------:R-:W-:-:S04]  /*32e0*/  USEL UR5, UR5, URZ, UP0 ;  /* 0x000000ff05057287 */ /* 0x000fc80008000000 */
[----:B------:R-:W-:Y:S01]  /*32f0*/  ULEA UR5, UR5, UR15, 0x3 ;  /* 0x0000000f05057291 */ /* 0x000fe2000f8e18ff */
[----:B------:R-:W-:-:S04]  /*3300*/  LOP3.LUT R2, R2, UR4, RZ, 0x3c, !PT ;  /* 0x0000000402027c12 */ /* 0x000fc8000f8e3cff */
[----:B------:R-:W-:Y:S01]  /*3310*/  SHF.L.U32 R2, R2, 0x1f, RZ ;  /* 0x0000001f02027819 */ /* 0x000fe200000006ff */
[----:B-1----:R-:W-:-:S07]  /*3320*/  IMAD.U32 R0, RZ, RZ, UR5 ;  /* 0x00000005ff007e24 */ /* 0x002fce000f8e00ff */
.L_x_61:
[----:B-1----:R1:W2:Y:S02]  /*3330*/  SYNCS.PHASECHK.TRANS64.TRYWAIT P0, [R0+URZ], R2 ;  /* 0x00000002000075a7 */ /* 0x0022a400080011ff */
[----:B--2---:R-:W-:Y:S05]  /*3340*/  @!P0 NANOSLEEP.SYNCS 0x989680 ;  /* 0x009896800000895d */ /* 0x004fea0003900000 */
[----:B------:R-:W2:Y:S02]  /*3350*/  @!P0 SYNCS.PHASECHK.TRANS64 P0, [R0+URZ], R2 ;  /* 0x00000002000085a7 */ /* 0x000ea400080010ff */
[----:B--2---:R-:W-:Y:S05]  /*3360*/  @P0 EXIT ;  /* 0x000000000000094d */ /* 0x004fea0003800000 */
[----:B------:R-:W-:Y:S05]  /*3370*/  BRA `(.L_x_61) ;  /* 0xfffffffc00ec7947 */ /* 0x000fea000383ffff */
.L_x_23:
[----:B------:R-:W-:-:S04]  /*3380*/  UISETP.NE.AND UP0, UPT, UR54, URZ, UPT ;  /* 0x000000ff3600728c */ /* 0x000fc8000bf05270 */
[----:B------:R-:W-:-:S09]  /*3390*/  UISETP.NE.OR UP0, UPT, UR15, 0x1, UP0 ;  /* 0x000000010f00788c */ /* 0x000fd20008705670 */
[----:B------:R-:W-:Y:S05]  /*33a0*/  BRA.U UP0, `(.L_x_62) ;  /* 0x0000000500487547 */ /* 0x000fea000b800000 */
[----:B------:R-:W-:Y:S01]  /*33b0*/  ISETP.GE.U32.AND P2, PT, R0, 0x8, PT ;  /* 0x000000080000780c */ /* 0x000fe20003f46070 */
[----:B------:R-:W-:Y:S01]  /*33c0*/  IMAD.MOV.U32 R12, RZ, RZ, 0x1 ;  /* 0x00000001ff0c7424 */ /* 0x000fe200078e00ff */
[----:B------:R-:W-:Y:S02]  /*33d0*/  CS2R R10, SRZ ;  /* 0x00000000000a7805 */ /* 0x000fe4000001ff00 */
[----:B------:R-:W-:Y:S01]  /*33e0*/  CS2R R8, SRZ ;  /* 0x0000000000087805 */ /* 0x000fe2000001ff00 */
[----:B------:R-:W-:Y:S01]  /*33f0*/  UMOV UR4, 0x400 ;  /* 0x0000040000047882 */ /* 0x000fe20000000000 */
[----:B------:R-:W-:Y:S01]  /*3400*/  UMOV UR6, URZ ;  /* 0x000000ff00067c82 */ /* 0x000fe20008000000 */
[----:B------:R-:W-:-:S12]  /*3410*/  ULEA UR54, UR54, UR4, 0x18 ;  /* 0x0000000436367291 */ /* 0x000fd8000f8ec0ff */
.L_x_66:
[----:B------:R-:W-:Y:S02]  /*3420*/  LEA R2, R8, UR54, 0x3 ;  /* 0x0000003608027c11 */ /* 0x000fe4000f8e18ff */
[----:B------:R-:W-:-:S03]  /*3430*/  SHF.L.U32 R4, R9, 0x1f, RZ ;  /* 0x0000001f09047819 */ /* 0x000fc600000006ff */
[----:B------:R-:W-:Y:S01]  /*3440*/  VIADD R5, R2, 0x1b0 ;  /* 0x000001b002057836 */ /* 0x000fe20000000000 */
[----:B------:R-:W2:Y:S02]  /*3450*/  SYNCS.PHASECHK.TRANS64.TRYWAIT P0, [R2+URZ+0x1a0], R4 ;  /* 0x0001a004020075a7 */ /* 0x000ea400080011ff */
[----:B--2---:R-:W-:Y:S05]  /*3460*/  @!P0 BRA `(.L_x_63) ;  /* 0x0000004800188947 */ /* 0x004fea0003800000 */
.L_x_166:
[----:B------:R-:W-:Y:S01]  /*3470*/  ULEA UR5, UR6, UR54, 0x3 ;  /* 0x0000003606057291 */ /* 0x000fe2000f8e18ff */
[----:B--2---:R-:W-:Y:S01]  /*3480*/  PRMT R2, RZ, 0x654, R5 ;  /* 0x00000654ff027816 */ /* 0x004fe20000000005 */
[----:B------:R-:W-:Y:S01]  /*3490*/  @!P2 IMAD.MOV.U32 R4, RZ, RZ, 0x10 ;  /* 0x00000010ff04a424 */ /* 0x000fe200078e00ff */
[----:B------:R-:W-:Y:S01]  /*34a0*/  SHF.L.U32 R5, R12, 0x1f, RZ ;  /* 0x0000001f0c057819 */ /* 0x000fe200000006ff */
[----:B------:R-:W-:Y:S01]  /*34b0*/  UIADD3 UR4, UPT, UPT, UR5, 0x140, URZ ;  /* 0x0000014005047890 */ /* 0x000fe2000fffe0ff */
[----:B------:R2:W-:Y:S05]  /*34c0*/  SYNCS.ARRIVE.TRANS64.RED.A1T0 RZ, [R2+URZ], RZ ;  /* 0x000000ff02ff79a7 */ /* 0x0005ea00081004ff */
[----:B------:R-:W-:Y:S01]  /*34d0*/  IMAD.U32 R6, RZ, RZ, UR4 ;  /* 0x00000004ff067e24 */ /* 0x000fe2000f8e00ff */
[----:B------:R-:W3:Y:S04]  /*34e0*/  SYNCS.PHASECHK.TRANS64.TRYWAIT P0, [UR5+0x150], R5 ;  /* 0x00015005ff0075a7 */ /* 0x000ee80008001105 */
[----:B------:R-:W-:Y:S01]  /*34f0*/  PRMT R6, R0, 0x654, R6 ;  /* 0x0000065400067816 */ /* 0x000fe20000000006 */
[----:B--23--:R-:W-:Y:S06]  /*3500*/  @!P0 BRA `(.L_x_64) ;  /* 0x0000004800048947 */ /* 0x00cfec0003800000 */
.L_x_168:
[----:B------:R-:W-:Y:S01]  /*3510*/  ULEA UR4, UR6, UR54, 0x4 ;  /* 0x0000003606047291 */ /* 0x000fe2000f8e20ff */
[----:B------:R-:W-:Y:S01]  /*3520*/  SEL R3, R6, R3, !P2 ;  /* 0x0000000306037207 */ /* 0x000fe20005000000 */
[----:B------:R-:W-:Y:S01]  /*3530*/  UIADD3 UR5, UPT, UPT, UR5, 0x140, URZ ;  /* 0x0000014005057890 */ /* 0x000fe2000fffe0ff */
[----:B--2---:R-:W-:Y:S01]  /*3540*/  LEA R2, R11, UR54, 0x3 ;  /* 0x000000360b027c11 */ /* 0x004fe2000f8e18ff */
[----:B------:R-:W-:Y:S01]  /*3550*/  UIADD3 UR4, UPT, UPT, UR4, 0x1d0, URZ ;  /* 0x000001d004047890 */ /* 0x000fe2000fffe0ff */
[----:B------:R2:W-:Y:S01]  /*3560*/  @!P2 SYNCS.ARRIVE.TRANS64.RED RZ, [R3+URZ], R4 ;  /* 0x0000000403ffa9a7 */ /* 0x0005e200080004ff */
[----:B------:R-:W-:Y:S01]  /*3570*/  UIADD3 UR6, UPT, UPT, UR6, 0x1, URZ ;  /* 0x0000000106067890 */ /* 0x000fe2000fffe0ff */
[----:B------:R-:W-:-:S03]  /*3580*/  VIADD R8, R8, 0x1 ;  /* 0x0000000108087836 */ /* 0x000fc60000000000 */
[----:B------:R-:W-:Y:S02]  /*3590*/  UISETP.NE.AND UP0, UPT, UR6, 0x2, UPT ;  /* 0x000000020600788c */ /* 0x000fe4000bf05270 */
[----:B------:R-:W-:Y:S01]  /*35a0*/  ISETP.NE.AND P0, PT, R8, 0x2, PT ;  /* 0x000000020800780c */ /* 0x000fe20003f05270 */
[----:B------:R-:W-:Y:S06]  /*35b0*/  UGETNEXTWORKID.BROADCAST [UR4], [UR5] ;  /* 0x00000000040073ca */ /* 0x000fec0008000100 */
[----:B------:R-:W-:Y:S02]  /*35c0*/  USEL UR4, URZ, 0x1, UP0 ;  /* 0x00000001ff047887 */ /* 0x000fe40008000000 */
[----:B------:R-:W-:-:S04]  /*35d0*/  USEL UR6, UR6, URZ, UP0 ;  /* 0x000000ff06067287 */ /* 0x000fc80008000000 */
[----:B------:R-:W-:Y:S02]  /*35e0*/  LOP3.LUT R12, R12, UR4, RZ, 0x3c, !PT ;  /* 0x000000040c0c7c12 */ /* 0x000fe4000f8e3cff */
[----:B--2---:R-:W-:-:S04]  /*35f0*/  SHF.L.U32 R4, R10, 0x1f, RZ ;  /* 0x0000001f0a047819 */ /* 0x004fc800000006ff */
[----:B------:R-:W2:Y:S02]  /*3600*/  SYNCS.PHASECHK.TRANS64.TRYWAIT P1, [R2+URZ+0x140], R4 ;  /* 0x00014004020075a7 */ /* 0x000ea400080211ff */
[----:B--2---:R-:W-:Y:S05]  /*3610*/  @!P1 BRA `(.L_x_65) ;  /* 0x0000004400d89947 */ /* 0x004fea0003800000 */
.L_x_169:
[C---:B--2---:R-:W-:Y:S01]  /*3620*/  LEA R4, R11.reuse, UR54, 0x4 ;  /* 0x000000360b047c11 */ /* 0x044fe2000f8e20ff */
[----:B------:R-:W-:Y:S01]  /*3630*/  VIADD R2, R2, 0x150 ;  /* 0x0000015002027836 */ /* 0x000fe20000000000 */
[----:B------:R-:W-:Y:S01]  /*3640*/  SEL R8, R8, RZ, P0 ;  /* 0x000000ff08087207 */ /* 0x000fe20000000000 */
[----:B------:R-:W-:-:S03]  /*3650*/  VIADD R11, R11, 0x1 ;  /* 0x000000010b0b7836 */ /* 0x000fc60000000000 */
[----:B------:R-:W2:Y:S01]  /*3660*/  LDS.128 R4, [R4+0x1d0] ;  /* 0x0001d00004047984 */ /* 0x000ea20000000c00 */
[----:B------:R-:W-:Y:S02]  /*3670*/  PRMT R2, RZ, 0x654, R2 ;  /* 0x00000654ff027816 */ /* 0x000fe40000000002 */
[C---:B------:R-:W-:Y:S01]  /*3680*/  ISETP.NE.AND P1, PT, R11.reuse, 0x2, PT ;  /* 0x000000020b00780c */ /* 0x040fe20003f25270 */
[----:B------:R-:W-:Y:S01]  /*3690*/  @!PT LDS RZ, [RZ] ;  /* 0x00000000fffff984 */ /* 0x000fe20000000800 */
[----:B------:R-:W-:Y:S01]  /*36a0*/  @!PT LDS RZ, [RZ] ;  /* 0x00000000fffff984 */ /* 0x000fe20000000800 */
[----:B------:R-:W-:Y:S01]  /*36b0*/  @!PT LDS RZ, [RZ] ;  /* 0x00000000fffff984 */ /* 0x000fe20000000800 */
[----:B------:R-:W-:Y:S01]  /*36c0*/  @!PT LDS RZ, [RZ] ;  /* 0x00000000fffff984 */ /* 0x000fe20000000800 */
[----:B------:R3:W-:Y:S06]  /*36d0*/  MEMBAR.ALL.CTA ;  /* 0x0000000000007992 */ /* 0x0007ec0000008000 */
[----:B---3--:R-:W3:Y:S01]  /*36e0*/  FENCE.VIEW.ASYNC.S ;  /* 0x00000000000073c6 */ /* 0x008ee20000000000 */
[----:B------:R-:W-:Y:S01]  /*36f0*/  SEL R11, R11, RZ, P1 ;  /* 0x000000ff0b0b7207 */ /* 0x000fe20000800000 */
[----:B---3--:R3:W-:Y:S01]  /*3700*/  SYNCS.ARRIVE.TRANS64.RED.A1T0 RZ, [R2+URZ], RZ ;  /* 0x000000ff02ff79a7 */ /* 0x0087e200081004ff */
[----:B--2---:R-:W-:-:S02]  /*3710*/  LOP3.LUT P3, RZ, R6, 0x1, RZ, 0xc0, !PT ;  /* 0x0000000106ff7812 */ /* 0x004fc4000786c0ff */
[----:B------:R-:W-:-:S04]  /*3720*/  SEL R4, RZ, 0x1, P1 ;  /* 0x00000001ff047807 */ /* 0x000fc80000800000 */
[----:B------:R-:W-:Y:S02]  /*3730*/  LOP3.LUT R10, R10, R4, RZ, 0x3c, !PT ;  /* 0x000000040a0a7212 */ /* 0x000fe400078e3cff */
[----:B---3--:R-:W-:-:S04]  /*3740*/  SEL R2, RZ, 0x1, P0 ;  /* 0x00000001ff027807 */ /* 0x008fc80000000000 */
[----:B------:R-:W-:Y:S01]  /*3750*/  LOP3.LUT R9, R9, R2, RZ, 0x3c, !PT ;  /* 0x0000000209097212 */ /* 0x000fe200078e3cff */
[----:B------:R-:W-:Y:S06]  /*3760*/  @P3 BRA `(.L_x_66) ;  /* 0xfffffffc002c3947 */ /* 0x000fec000383ffff */
[----:B------:R-:W-:Y:S01]  /*3770*/  ULEA UR5, UR6, UR54, 0x3 ;  /* 0x0000003606057291 */ /* 0x000fe2000f8e18ff */
[----:B------:R-:W-:-:S08]  /*3780*/  SHF.L.U32 R2, R12, 0x1f, RZ ;  /* 0x0000001f0c027819 */ /* 0x000fd000000006ff */
[----:B------:R-:W2:Y:S02]  /*3790*/  SYNCS.PHASECHK.TRANS64 P0, [UR5+0x150], R2 ;  /* 0x00015002ff0075a7 */ /* 0x000ea40008001005 */
[----:B--2---:R-:W-:Y:S05]  /*37a0*/  @P0 BRA `(.L_x_67) ;  /* 0x0000000000080947 */ /* 0x004fea0003800000 */
[----:B------:R-:W2:Y:S02]  /*37b0*/  SYNCS.PHASECHK.TRANS64.TRYWAIT P0, [UR5+0x150], R2 ;  /* 0x00015002ff0075a7 */ /* 0x000ea40008001105 */
[----:B--2---:R-:W-:Y:S05]  /*37c0*/  @!P0 BRA `(.L_x_68) ;  /* 0x0000004400808947 */ /* 0x004fea0003800000 */
.L_x_67:
[----:B------:R-:W-:-:S04]  /*37d0*/  UIADD3 UR4, UPT, UPT, UR6, 0x1, URZ ;  /* 0x0000000106047890 */ /* 0x000fc8000fffe0ff */
[----:B------:R-:W-:-:S04]  /*37e0*/  UISETP.NE.AND UP0, UPT, UR4, 0x2, UPT ;  /* 0x000000020400788c */ /* 0x000fc8000bf05270 */
[----:B------:R-:W-:Y:S02]  /*37f0*/  USEL UR7, URZ, 0x1, UP0 ;  /* 0x00000001ff077887 */ /* 0x000fe40008000000 */
[----:B------:R-:W-:-:S04]  /*3800*/  USEL UR4, UR4, URZ, UP0 ;  /* 0x000000ff04047287 */ /* 0x000fc80008000000 */
[----:B------:R-:W-:Y:S01]  /*3810*/  ULEA UR4, UR4, UR54, 0x3 ;  /* 0x0000003604047291 */ /* 0x000fe2000f8e18ff */
[----:B--2---:R-:W-:-:S04]  /*3820*/  LOP3.LUT R2, R12, UR7, RZ, 0x3c, !PT ;  /* 0x000000070c027c12 */ /* 0x004fc8000f8e3cff */
[----:B------:R-:W-:-:S04]  /*3830*/  SHF.L.U32 R0, R2, 0x1f, RZ ;  /* 0x0000001f02007819 */ /* 0x000fc800000006ff */
[----:B------:R-:W2:Y:S02]  /*3840*/  SYNCS.PHASECHK.TRANS64 P0, [UR4+0x150], R0 ;  /* 0x00015000ff0075a7 */ /* 0x000ea40008001004 */
[----:B-12---:R-:W-:Y:S05]  /*3850*/  @P0 EXIT ;  /* 0x000000000000094d */ /* 0x006fea0003800000 */
[----:B------:R-:W-:Y:S02]  /*3860*/  SHF.L.U32 R2, R2, 0x1f, RZ ;  /* 0x0000001f02027819 */ /* 0x000fe400000006ff */
[----:B------:R-:W-:-:S07]  /*3870*/  MOV R0, UR4 ;  /* 0x0000000400007c02 */ /* 0x000fce0008000f00 */
.L_x_69:
[----:B-1----:R1:W2:Y:S02]  /*3880*/  SYNCS.PHASECHK.TRANS64.TRYWAIT P0, [R0+URZ+0x150], R2 ;  /* 0x00015002000075a7 */ /* 0x0022a400080011ff */
[----:B--2---:R-:W-:Y:S05]  /*3890*/  @!P0 NANOSLEEP.SYNCS 0x989680 ;  /* 0x009896800000895d */ /* 0x004fea0003900000 */
[----:B------:R-:W2:Y:S02]  /*38a0*/  @!P0 SYNCS.PHASECHK.TRANS64 P0, [R0+URZ+0x150], R2 ;  /* 0x00015002000085a7 */ /* 0x000ea400080010ff */
[----:B--2---:R-:W-:Y:S05]  /*38b0*/  @P0 EXIT ;  /* 0x000000000000094d */ /* 0x004fea0003800000 */
[----:B------:R-:W-:Y:S05]  /*38c0*/  BRA `(.L_x_69) ;  /* 0xfffffffc00ec7947 */ /* 0x000fea000383ffff */
.L_x_62:
[----:B------:R-:W-:Y:S05]  /*38d0*/  BRA.U UP5, `(.L_x_70) ;  /* 0x0000001105d87547 */ /* 0x000fea000b800000 */
[----:B------:R-:W-:Y:S01]  /*38e0*/  UMOV UR4, 0x40 ;  /* 0x0000004000047882 */ /* 0x000fe20000000000 */
[----:B------:R-:W-:Y:S01]  /*38f0*/  NOP ;  /* 0x0000000000007918 */ /* 0x000fe20000000000 */
[----:B------:R-:W-:Y:S01]  /*3900*/  ULEA UR4, UR54, UR4, 0x18 ;  /* 0x0000000436047291 */ /* 0x000fe2000f8ec0ff */
[----:B------:R-:W-:Y:S02]  /*3910*/  UMOV UR5, 0x400 ;  /* 0x0000040000057882 */ /* 0x000fe40000000000 */
[----:B------:R-:W-:-:S06]  /*3920*/  ULEA UR54, UR54, UR5, 0x18 ;  /* 0x0000000536367291 */ /* 0x000fcc000f8ec0ff */
[----:B------:R-:W2:Y:S02]  /*3930*/  LDS.U8 R0, [UR4+0x1c] ;  /* 0x00001c04ff007984 */ /* 0x000ea40008000000 */
[----:B--2---:R-:W-:-:S13]  /*3940*/  ISETP.NE.AND P0, PT, R0, RZ, PT ;  /* 0x000000ff0000720c */ /* 0x004fda0003f05270 */
[----:B------:R-:W-:Y:S05]  /*3950*/  @P0 BRA `(.L_x_71) ;  /* 0x0000000400080947 */ /* 0x000fea0003800000 */
[----:B------:R-:W-:Y:S02]  /*3960*/  UISETP.NE.U32.AND UP1, UPT, UR11, 0x1, UPT ;  /* 0x000000010b00788c */ /* 0x000fe4000bf25070 */
[----:B------:R-:W-:-:S07]  /*3970*/  UIADD3 UR6, UPT, UPT, UR4, 0x8, URZ ;  /* 0x0000000804067890 */ /* 0x000fce000fffe0ff */
[----:B------:R-:W-:Y:S05]  /*3980*/  BRA.U !UP1, `(.L_x_72) ;  /* 0x00000001099c7547 */ /* 0x000fea000b800000 */
[----:B------:R-:W-:Y:S01]  /*3990*/  ELECT P0, URZ, PT ;  /* 0x0000000000ff782f */ /* 0x000fe20003800000 */
[----:B------:R-:W-:-:S12]  /*39a0*/  BSSY B0, `(.L_x_72) ;  /* 0x0000025000007945 */ /* 0x000fd80003800000 */
[----:B------:R-:W-:Y:S05]  /*39b0*/  @!P0 BRA `(.L_x_73) ;  /* 0x00000000008c8947 */ /* 0x000fea0003800000 */
[----:B------:R-:W-:-:S05]  /*39c0*/  UMOV UR5, 0x10 ;  /* 0x0000001000057882 */ /* 0x000fca0000000000 */
[----:B------:R-:W-:Y:S04]  /*39d0*/  DEPBAR.LE SB2, 0x36 ;  /* 0x0000ad800000791a */ /* 0x000fe80000000000 */
[----:B------:R-:W2:Y:S02]  /*39e0*/  UTCATOMSWS.2CTA.FIND_AND_SET.ALIGN UP0, UR5, UR5 ;  /* 0x00000005000575e3 */ /* 0x000ea40008200800 */
[----:B--2---:R-:W-:Y:S01]  /*39f0*/  MOV R10, UR5 ;  /* 0x00000005000a7c02 */ /* 0x004fe20008000f00 */
[----:B------:R-:W-:Y:S06]  /*3a00*/  BRA.U UP0, `(.L_x_74) ;  /* 0x0000000100187547 */ /* 0x000fec000b800000 */
.L_x_75:
[----:B------:R-:W-:Y:S05]  /*3a10*/  NANOSLEEP 0x64 ;  /* 0x000000640000795d */ /* 0x000fea0003800000 */
[----:B------:R-:W-:-:S05]  /*3a20*/  UMOV UR5, 0x10 ;  /* 0x0000001000057882 */ /* 0x000fca0000000000 */
[----:B------:R-:W-:Y:S04]  /*3a30*/  DEPBAR.LE SB2, 0x36 ;  /* 0x0000ad800000791a */ /* 0x000fe80000000000 */
[----:B------:R-:W2:Y:S02]  /*3a40*/  UTCATOMSWS.2CTA.FIND_AND_SET.ALIGN UP0, UR5, UR5 ;  /* 0x00000005000575e3 */ /* 0x000ea40008200800 */
[----:B--2---:R-:W-:Y:S01]  /*3a50*/  MOV R10, UR5 ;  /* 0x00000005000a7c02 */ /* 0x004fe20008000f00 */
[----:B------:R-:W-:Y:S05]  /*3a60*/  BRA.U !UP0, `(.L_x_75) ;  /* 0xfffffffd08e87547 */ /* 0x000fea000b83ffff */
.L_x_74:
[----:B------:R-:W2:Y:S01]  /*3a70*/  LDS R6, [UR4+0x10] ;  /* 0x00001004ff067984 */ /* 0x000ea20008000800 */
[----:B------:R-:W-:Y:S01]  /*3a80*/  IMAD.U32 R0, RZ, RZ, UR54 ;  /* 0x00000036ff007e24 */ /* 0x000fe2000f8e00ff */
[----:B------:R-:W-:-:S03]  /*3a90*/  MOV R4, UR10 ;  /* 0x0000000a00047c02 */ /* 0x000fc60008000f00 */
[----:B------:R-:W-:Y:S01]  /*3aa0*/  VIADD R0, R0, 0x1f0 ;  /* 0x000001f000007836 */ /* 0x000fe20000000000 */
[----:B--2---:R-:W-:-:S04]  /*3ab0*/  SHF.L.U32 R6, R6, 0x1f, RZ ;  /* 0x0000001f06067819 */ /* 0x004fc800000006ff */
[----:B------:R-:W2:Y:S02]  /*3ac0*/  SYNCS.PHASECHK.TRANS64.TRYWAIT P0, [UR4+0x8], R6 ;  /* 0x00000806ff0075a7 */ /* 0x000ea40008001104 */
[----:B--2---:R-:W-:Y:S05]  /*3ad0*/  @P0 BRA `(.L_x_76) ;  /* 0x0000000000080947 */ /* 0x004fea0003800000 */
[----:B------:R-:W2:Y:S02]  /*3ae0*/  SYNCS.PHASECHK.TRANS64.TRYWAIT P0, [UR4+0x8], R6 ;  /* 0x00000806ff0075a7 */ /* 0x000ea40008001104 */
[----:B--2---:R-:W-:Y:S05]  /*3af0*/  @!P0 BRA `(.L_x_77) ;  /* 0x0000004000cc8947 */ /* 0x004fea0003800000 */
.L_x_76:
[----:B------:R-:W-:Y:S01]  /*3b00*/  PRMT R4, R4, 0x654, R0 ;  /* 0x0000065404047816 */ /* 0x000fe20000000000 */
[----:B------:R-:W-:Y:S01]  /*3b10*/  HFMA2 R0, -RZ, RZ, 0, 5.9604644775390625e-08 ;  /* 0x00000001ff007431 */ /* 0x000fe200000001ff */
[----:B------:R-:W-:Y:S01]  /*3b20*/  UPRMT UR5, UR10, 0x654, UR6 ;  /* 0x000006540a057896 */ /* 0x000fe20008000006 */
[----:B------:R-:W-:Y:S02]  /*3b30*/  IMAD.MOV.U32 R8, RZ, RZ, 0xffff ;  /* 0x0000ffffff087424 */ /* 0x000fe400078e00ff */
[----:B--2---:R-:W-:Y:S02]  /*3b40*/  IMAD.MOV.U32 R6, RZ, RZ, 0x4 ;  /* 0x00000004ff067424 */ /* 0x004fe400078e00ff */
[----:B------:R-:W-:Y:S01]  /*3b50*/  IMAD.SHL.U32 R9, R10, 0x20, RZ ;  /* 0x000000200a097824 */ /* 0x000fe200078e00ff */
[----:B------:R-:W-:Y:S02]  /*3b60*/  MOV R5, UR5 ;  /* 0x0000000500057c02 */ /* 0x000fe40008000f00 */
[-C--:B------:R-:W-:Y:S01]  /*3b70*/  SHF.L.U32 R8, R8, R10.reuse, RZ ;  /* 0x0000000a08087219 */ /* 0x080fe200000006ff */
[----:B------:R2:W-:Y:S01]  /*3b80*/  SYNCS.ARRIVE.TRANS64.RED RZ, [UR5], R6 ;  /* 0x00000006ffff79a7 */ /* 0x0005e20008000405 */
[----:B------:R-:W-:Y:S01]  /*3b90*/  SHF.L.U32 R7, R0, R10, RZ ;  /* 0x0000000a00077219 */ /* 0x000fe200000006ff */
[----:B------:R2:W-:Y:S04]  /*3ba0*/  STS [UR54+0x1f0], R9 ;  /* 0x0001f009ff007988 */ /* 0x0005e80008000836 */
[----:B------:R2:W-:Y:S04]  /*3bb0*/  STAS [R4.64], R10 ;  /* 0x0000000a04007dbd */ /* 0x0005e8000c0008ff */
[----:B------:R2:W-:Y:S04]  /*3bc0*/  ATOMS.OR RZ, [UR4+0x14], R8 ;  /* 0x00001408ffff798c */ /* 0x0005e8000b000004 */
[----:B------:R2:W-:Y:S04]  /*3bd0*/  ATOMS.OR RZ, [UR4+0x18], R7 ;  /* 0x00001807ffff798c */ /* 0x0005e8000b000004 */
[----:B------:R2:W-:Y:S02]  /*3be0*/  ATOMS.XOR RZ, [UR4+0x10], R0 ;  /* 0x00001000ffff798c */ /* 0x0005e4000b800004 */
.L_x_73:
[----:B-1----:R-:W-:Y:S05]  /*3bf0*/  BSYNC B0 ;  /* 0x0000000000007941 */ /* 0x002fea0003800000 */
.L_x_72:
[----:B------:R-:W-:Y:S05]  /*3c00*/  BRA.U UP1, `(.L_x_78) ;  /* 0x00000001016c7547 */ /* 0x000fea000b800000 */
[----:B------:R-:W-:-:S03]  /*3c10*/  UMOV UR5, 0xffffffff ;  /* 0xffffffff00057882 */ /* 0x000fc60000000000 */
[----:B------:R-:W-:Y:S05]  /*3c20*/  BRA.DIV UR5, `(.L_x_79) ;  /* 0x0000004205987947 */ /* 0x000fea000b800000 */
[----:B------:R-:W-:-:S13]  /*3c30*/  ELECT P0, URZ, PT ;  /* 0x0000000000ff782f */ /* 0x000fda0003800000 */
.L_x_173:
[----:B------:R-:W-:Y:S05]  /*3c40*/  @!P0 BRA `(.L_x_78) ;  /* 0x00000000005c8947 */ /* 0x000fea0003800000 */
[----:B--2---:R-:W2:Y:S02]  /*3c50*/  LDS R4, [UR4+0x10] ;  /* 0x00001004ff047984 */ /* 0x004ea40008000800 */
[----:B--2---:R-:W-:-:S04]  /*3c60*/  SHF.L.U32 R4, R4, 0x1f, RZ ;  /* 0x0000001f04047819 */ /* 0x004fc800000006ff */
[----:B------:R-:W2:Y:S02]  /*3c70*/  SYNCS.PHASECHK.TRANS64.TRYWAIT P0, [UR4+0x8], R4 ;  /* 0x00000804ff0075a7 */ /* 0x000ea40008001104 */
[----:B--2---:R-:W-:Y:S05]  /*3c80*/  @P0 BRA `(.L_x_80) ;  /* 0x0000000000080947 */ /* 0x004fea0003800000 */
[----:B------:R-:W2:Y:S02]  /*3c90*/  SYNCS.PHASECHK.TRANS64.TRYWAIT P0, [UR4+0x8], R4 ;  /* 0x00000804ff0075a7 */ /* 0x000ea40008001104 */
[----:B--2---:R-:W-:Y:S05]  /*3ca0*/  @!P0 BRA `(.L_x_81) ;  /* 0x00000040009c8947 */ /* 0x004fea0003800000 */
.L_x_80:
[----:B------:R-:W3:Y:S01]  /*3cb0*/  LDS R6, [UR54+0x1f0] ;  /* 0x0001f036ff067984 */ /* 0x000ee20008000800 */
[----:B--2---:R-:W-:Y:S02]  /*3cc0*/  HFMA2 R0, -RZ, RZ, 0, 5.9604644775390625e-08 ;  /* 0x00000001ff007431 */ /* 0x004fe400000001ff */
[----:B------:R-:W-:Y:S01]  /*3cd0*/  IMAD.MOV.U32 R4, RZ, RZ, 0xffff ;  /* 0x0000ffffff047424 */ /* 0x000fe200078e00ff */
[----:B------:R-:W-:Y:S01]  /*3ce0*/  UPRMT UR5, UR10, 0x654, UR6 ;  /* 0x000006540a057896 */ /* 0x000fe20008000006 */
[----:B---3--:R-:W-:-:S03]  /*3cf0*/  IMAD.SHL.U32 R5, R6, 0x20, RZ ;  /* 0x0000002006057824 */ /* 0x008fc600078e00ff */
[-C--:B------:R-:W-:Y:S02]  /*3d00*/  SHF.L.U32 R4, R4, R6.reuse, RZ ;  /* 0x0000000604047219 */ /* 0x080fe400000006ff */
[----:B------:R-:W-:Y:S01]  /*3d10*/  SHF.L.U32 R6, R0, R6, RZ ;  /* 0x0000000600067219 */ /* 0x000fe200000006ff */
[----:B------:R3:W-:Y:S04]  /*3d20*/  STS [UR54+0x1f0], R5 ;  /* 0x0001f005ff007988 */ /* 0x0007e80008000836 */
[----:B------:R3:W-:Y:S04]  /*3d30*/  ATOMS.OR RZ, [UR4+0x14], R4 ;  /* 0x00001404ffff798c */ /* 0x0007e8000b000004 */
[----:B------:R3:W-:Y:S01]  /*3d40*/  ATOMS.OR RZ, [UR4+0x18], R6 ;  /* 0x00001806ffff798c */ /* 0x0007e2000b000004 */
[----:B------:R-:W-:Y:S03]  /*3d50*/  SYNCS.ARRIVE.TRANS64.RED.A1T0 RZ, [UR5], RZ ;  /* 0x000000ffffff79a7 */ /* 0x000fe60008100405 */
[----:B------:R3:W-:Y:S01]  /*3d60*/  ATOMS.XOR RZ, [UR4+0x10], R0 ;  /* 0x00001000ffff798c */ /* 0x0007e2000b800004 */
[----:B------:R-:W-:Y:S05]  /*3d70*/  BRA `(.L_x_78) ;  /* 0x0000000000107947 */ /* 0x000fea0003800000 */
.L_x_71:
[----:B------:R-:W-:Y:S02]  /*3d80*/  MOV R0, 0xffffffff ;  /* 0xffffffff00007802 */ /* 0x000fe40000000f00 */
[----:B------:R-:W-:-:S03]  /*3d90*/  MOV R4, 0x3dc0 ;  /* 0x00003dc000047802 */ /* 0x000fc60000000f00 */
[----:B------:R2:W-:Y:S04]  /*3da0*/  STS [UR54+0x1f0], R0 ;  /* 0x0001f000ff007988 */ /* 0x0005e80008000836 */
[----:B-12--5:R-:W-:Y:S05]  /*3db0*/  CALL.REL.NOINC `($__internal_1_$__cuda_sm10x_tcgen05_guardrail_trap_phase_invalid_during_alloc) ;  /* 0x0000004400a47944 */ /* 0x026fea0003c00000 */
.L_x_78:
[----:B------:R-:W-:Y:S05]  /*3dc0*/  WARPSYNC.ALL ;  /* 0x0000000000007948 */ /* 0x000fea0003800000 */
[----:B------:R-:W4:Y:S01]  /*3dd0*/  S2UR UR5, SR_CgaCtaId ;  /* 0x00000000000579c3 */ /* 0x000f220000008800 */
[----:B------:R-:W-:Y:S01]  /*3de0*/  UMOV UR4, 0x400 ;  /* 0x0000040000047882 */ /* 0x000fe20000000000 */
[----:B------:R-:W-:-:S06]  /*3df0*/  NOP ;  /* 0x0000000000007918 */ /* 0x000fcc0000000000 */
[----:B------:R-:W-:Y:S06]  /*3e00*/  BAR.ARV 0x6, 0xa0 ;  /* 0x0182800000007b1d */ /* 0x000fec0000002000 */
[----:B------:R-:W1:Y:S01]  /*3e10*/  LDCU UR6, c[0x0][0x38c] ;  /* 0x00007180ff0677ac */ /* 0x000e620008000800 */
[----:B------:R-:W-:Y:S01]  /*3e20*/  LOP3.LUT R3, R3, 0xffff, RZ, 0xc0, !PT ;  /* 0x0000ffff03037812 */ /* 0x000fe200078ec0ff */
[----:B--2---:R-:W-:Y:S01]  /*3e30*/  IMAD.MOV.U32 R9, RZ, RZ, 0x1 ;  /* 0x00000001ff097424 */ /* 0x004fe200078e00ff */
[----:B------:R-:W-:Y:S01]  /*3e40*/  LOP3.LUT R2, R2, 0xffff, RZ, 0xc0, !PT ;  /* 0x0000ffff02027812 */ /* 0x000fe200078ec0ff */
[----:B------:R-:W-:Y:S01]  /*3e50*/  IMAD.MOV.U32 R8, RZ, RZ, RZ ;  /* 0x000000ffff087224 */ /* 0x000fe200078e00ff */
[----:B------:R-:W-:Y:S01]  /*3e60*/  R2UR UR12, R3 ;  /* 0x00000000030c72ca */ /* 0x000fe200000e0000 */
[----:B------:R-:W-:Y:S01]  /*3e70*/  UMOV UR19, URZ ;  /* 0x000000ff00137c82 */ /* 0x000fe20008000000 */
[----:B------:R-:W-:-:S02]  /*3e80*/  R2UR UR9, R2 ;  /* 0x00000000020972ca */ /* 0x000fc400000e0000 */
[----:B------:R-:W-:Y:S01]  /*3e90*/  CS2R R2, SRZ ;  /* 0x0000000000027805 */ /* 0x000fe2000001ff00 */
[----:B------:R-:W-:Y:S01]  /*3ea0*/  UMOV UR18, URZ ;  /* 0x000000ff00127c82 */ /* 0x000fe20008000000 */
[----:B----4-:R-:W-:Y:S01]  /*3eb0*/  ULEA UR5, UR5, UR4, 0x18 ;  /* 0x0000000405057291 */ /* 0x010fe2000f8ec0ff */
[----:B------:R-:W-:Y:S01]  /*3ec0*/  UMOV UR17, URZ ;  /* 0x000000ff00117c82 */ /* 0x000fe20008000000 */
[----:B------:R-:W-:Y:S02]  /*3ed0*/  UISETP.NE.AND UP3, UPT, UR11, URZ, UPT ;  /* 0x000000ff0b00728c */ /* 0x000fe4000bf65270 */
[----:B------:R-:W-:Y:S02]  /*3ee0*/  UIADD3 UR13, UPT, UPT, UR5, 0x2400, URZ ;  /* 0x00002400050d7890 */ /* 0x000fe4000fffe0ff */
[----:B------:R-:W-:-:S03]  /*3ef0*/  UIADD3 UR14, UPT, UPT, UR5, 0x26400, URZ ;  /* 0x00026400050e7890 */ /* 0x000fc6000fffe0ff */
[----:B---3--:R-:W2:Y:S01]  /*3f00*/  LDS R0, [UR5+0x1f0] ;  /* 0x0001f005ff007984 */ /* 0x008ea20008000800 */
[----:B-1----:R-:W-:Y:S02]  /*3f10*/  UIADD3 UR6, UPT, UPT, UR6, 0x7f, URZ ;  /* 0x0000007f06067890 */ /* 0x002fe4000fffe0ff */
[----:B------:R-:W-:Y:S02]  /*3f20*/  USHF.R.U32.HI UR13, URZ, 0x4, UR13 ;  /* 0x00000004ff0d7899 */ /* 0x000fe4000801160d */
[----:B------:R-:W-:Y:S02]  /*3f30*/  USHF.R.S32.HI UR4, URZ, 0x1f, UR6 ;  /* 0x0000001fff047899 */ /* 0x000fe40008011406 */
[----:B------:R-:W-:Y:S02]  /*3f40*/  USHF.R.U32.HI UR14, URZ, 0x4, UR14 ;  /* 0x00000004ff0e7899 */ /* 0x000fe4000801160e */
[----:B------:R-:W-:Y:S02]  /*3f50*/  ULEA.HI UR4, UR4, UR6, URZ, 0x7 ;  /* 0x0000000604047291 */ /* 0x000fe4000f8f38ff */
[----:B------:R-:W-:-:S02]  /*3f60*/  ULOP3.LUT UR13, UR13, 0x3fff, URZ, 0xc0, !UPT ;  /* 0x00003fff0d0d7892 */ /* 0x000fc4000f8ec0ff */
[----:B------:R-:W-:Y:S02]  /*3f70*/  USHF.R.S32.HI UR4, URZ, 0x7, UR4 ;  /* 0x00000007ff047899 */ /* 0x000fe40008011404 */
[----:B------:R-:W-:Y:S02]  /*3f80*/  ULOP3.LUT UR14, UR14, 0x3fff, URZ, 0xc0, !UPT ;  /* 0x00003fff0e0e7892 */ /* 0x000fe4000f8ec0ff */
[----:B------:R-:W-:Y:S01]  /*3f90*/  UISETP.LT.AND UP0, UPT, UR4, 0x1, UPT ;  /* 0x000000010400788c */ /* 0x000fe2000bf01270 */
[----:B------:R-:W-:Y:S01]  /*3fa0*/  UMOV UR28, 0x0 ;  /* 0x00000000001c7882 */ /* 0x000fe20000000000 */
[----:B------:R-:W-:Y:S01]  /*3fb0*/  UMOV UR29, 0x8100010 ;  /* 0x08100010001d7882 */ /* 0x000fe20000000000 */
[----:B------:R-:W-:Y:S02]  /*3fc0*/  ULOP3.LUT UR13, UR13, 0x10000, URZ, 0xfc, !UPT ;  /* 0x000100000d0d7892 */ /* 0x000fe4000f8efcff */
[----:B------:R-:W-:Y:S02]  /*3fd0*/  ULOP3.LUT UR14, UR14, 0x10000, URZ, 0xfc, !UPT ;  /* 0x000100000e0e7892 */ /* 0x000fe4000f8efcff */
[----:B------:R-:W-:Y:S01]  /*3fe0*/  USEL UR20, UR4, 0x1, !UP0 ;  /* 0x0000000104147887 */ /* 0x000fe2000c000000 */
[----:B------:R-:W-:Y:S01]  /*3ff0*/  UMOV UR26, 0x0 ;  /* 0x00000000001a7882 */ /* 0x000fe20000000000 */
[----:B------:R-:W-:Y:S01]  /*4000*/  UMOV UR27, 0x8100010 ;  /* 0x08100010001b7882 */ /* 0x000fe20000000000 */
[----:B------:R-:W-:Y:S01]  /*4010*/  UMOV UR24, 0x0 ;  /* 0x0000000000187882 */ /* 0x000fe20000000000 */
[----:B------:R-:W-:Y:S01]  /*4020*/  UMOV UR25, 0x8100010 ;  /* 0x0810001000197882 */ /* 0x000fe20000000000 */
[----:B------:R-:W-:Y:S01]  /*4030*/  UMOV UR22, 0x0 ;  /* 0x0000000000167882 */ /* 0x000fe20000000000 */
[----:B------:R-:W-:Y:S01]  /*4040*/  UMOV UR23, 0x8100010 ;  /* 0x0810001000177882 */ /* 0x000fe20000000000 */
[----:B--2---:R-:W-:-:S15]  /*4050*/  R2UR UR21, R0 ;  /* 0x00000000001572ca */ /* 0x004fde00000e0000 */
.L_x_89:
[C---:B------:R-:W-:Y:S02]  /*4060*/  LEA R0, R8.reuse, UR5, 0x3 ;  /* 0x0000000508007c11 */ /* 0x040fe4000f8e18ff */
[----:B------:R-:W-:Y:S02]  /*4070*/  SHF.L.U32 R4, R3, 0x1f, RZ ;  /* 0x0000001f03047819 */ /* 0x000fe400000006ff */
[----:B------:R-:W-:Y:S02]  /*4080*/  LEA R5, R8, UR5, 0x4 ;  /* 0x0000000508057c11 */ /* 0x000fe4000f8e20ff */
[----:B------:R-:W1:Y:S02]  /*4090*/  SYNCS.PHASECHK.TRANS64.TRYWAIT P0, [R0+URZ+0x140], R4 ;  /* 0x00014004000075a7 */ /* 0x000e6400080011ff */
[----:B-1-34-:R-:W-:Y:S05]  /*40a0*/  @!P0 BRA `(.L_x_82) ;  /* 0x0000003c00b48947 */ /* 0x01afea0003800000 */
.L_x_174:
[----:B-1----:R-:W1:Y:S01]  /*40b0*/  LDS.128 R4, [R5+0x1d0] ;  /* 0x0001d00005047984 */ /* 0x002e620000000c00 */
[----:B------:R-:W-:Y:S02]  /*40c0*/  VIADD R0, R0, 0x150 ;  /* 0x0000015000007836 */ /* 0x000fe40000000000 */
[----:B------:R-:W-:Y:S01]  /*40d0*/  VIADD R8, R8, 0x1 ;  /* 0x0000000108087836 */ /* 0x000fe20000000000 */
[----:B------:R-:W-:Y:S01]  /*40e0*/  @!PT LDS RZ, [RZ] ;  /* 0x00000000fffff984 */ /* 0x000fe20000000800 */
[----:B------:R-:W-:Y:S01]  /*40f0*/  @!PT LDS RZ, [RZ] ;  /* 0x00000000fffff984 */ /* 0x000fe20000000800 */
[----:B------:R-:W-:Y:S01]  /*4100*/  @!PT LDS RZ, [RZ] ;  /* 0x00000000fffff984 */ /* 0x000fe20000000800 */
[----:B------:R-:W-:Y:S01]  /*4110*/  @!PT LDS RZ, [RZ] ;  /* 0x00000000fffff984 */ /* 0x000fe20000000800 */
[----:B------:R2:W-:Y:S06]  /*4120*/  MEMBAR.ALL.CTA ;  /* 0x0000000000007992 */ /* 0x0005ec0000008000 */
[----:B--2---:R-:W2:Y:S01]  /*4130*/  FENCE.VIEW.ASYNC.S ;  /* 0x00000000000073c6 */ /* 0x004ea20000000000 */
[----:B------:R-:W-:-:S04]  /*4140*/  PRMT R0, RZ, 0x654, R0 ;  /* 0x00000654ff007816 */ /* 0x000fc80000000000 */
[----:B--2---:R2:W-:Y:S01]  /*4150*/  SYNCS.ARRIVE.TRANS64.RED.A1T0 RZ, [R0+URZ], RZ ;  /* 0x000000ff00ff79a7 */ /* 0x0045e200081004ff */
[----:B-1----:R-:W-:Y:S01]  /*4160*/  LOP3.LUT P1, RZ, R6, 0x1, RZ, 0xc0, !PT ;  /* 0x0000000106ff7812 */ /* 0x002fe2000782c0ff */
[----:B--2---:R-:W-:-:S12]  /*4170*/  BRA.U UP3, `(.L_x_83) ;  /* 0x0000000503087547 */ /* 0x004fd8000b800000 */
[----:B------:R-:W1:Y:S01]  /*4180*/  LDCU UR6, c[0x0][0x38c] ;  /* 0x00007180ff0677ac */ /* 0x000e620008000800 */
[----:B------:R-:W-:Y:S02]  /*4190*/  PLOP3.LUT P2, PT, PT, PT, PT, 0x80, 0x8 ;  /* 0x000000000008781c */ /* 0x000fe40003f4f070 */
[----:B------:R-:W-:Y:S01]  /*41a0*/  SHF.L.U32 R4, R9, 0x1f, RZ ;  /* 0x0000001f09047819 */ /* 0x000fe200000006ff */
[----:B------:R-:W-:Y:S02]  /*41b0*/  ULEA UR7, UR19, UR5, 0x3 ;  /* 0x0000000513077291 */ /* 0x000fe4000f8e18ff */
[----:B------:R-:W-:Y:S02]  /*41c0*/  ULEA UR8, UR19, UR21, 0x5 ;  /* 0x0000001513087291 */ /* 0x000fe4000f8e28ff */
[----:B-1----:R-:W-:-:S06]  /*41d0*/  UISETP.GE.AND UP0, UPT, UR6, 0x1, UPT ;  /* 0x000000010600788c */ /* 0x002fcc000bf06270 */
[----:B------:R-:W-:-:S05]  /*41e0*/  PLOP3.LUT P0, PT, PT, PT, UP0, 0x80, 0x8 ;  /* 0x000000000008781c */ /* 0x000fca0003f0f008 */
[----:B------:R-:W-:-:S08]  /*41f0*/  @UP0 ULEA UR6, UR18, UR5, 0x3 ;  /* 0x0000000512060291 */ /* 0x000fd0000f8e18ff */
[----:B------:R-:W-:-:S04]  /*4200*/  @P0 SHF.L.U32 R0, R2, 0x1f, RZ ;  /* 0x0000001f02000819 */ /* 0x000fc800000006ff */
[----:B------:R1:W2:Y:S01]  /*4210*/  @P0 SYNCS.PHASECHK.TRANS64.TRYWAIT P2, [UR6], R0 ;  /* 0x00000000ff0005a7 */ /* 0x0002a20008041106 */
[----:B------:R-:W3:Y:S02]  /*4220*/  SYNCS.PHASECHK.TRANS64.TRYWAIT P0, [UR7+0x180], R4 ;  /* 0x00018004ff0075a7 */ /* 0x000ee40008001107 */
[----:B-123--:R-:W-:Y:S05]  /*4230*/  @!P0 BRA `(.L_x_84) ;  /* 0x0000003c00648947 */ /* 0x00efea0003800000 */
.L_x_176:
[----:B------:R-:W-:Y:S01]  /*4240*/  UMOV UR16, UR17 ;  /* 0x0000001100107c82 */ /* 0x000fe20008000000 */
[----:B------:R-:W-:Y:S05]  /*4250*/  BRA.U !UP0, `(.L_x_85) ;  /* 0x0000000108c07547 */ /* 0x000fea000b800000 */
[----:B------:R-:W-:Y:S02]  /*4260*/  UIADD3 UR16, UPT, UPT, UR20, UR17, URZ ;  /* 0x0000001114107290 */ /* 0x000fe4000fffe0ff */
[----:B------:R-:W-:Y:S01]  /*4270*/  UPLOP3.LUT UP2, UPT, UPT, UPT, UPT, 0x40, 0x4 ;  /* 0x000000000004789c */ /* 0x000fe20003f4e870 */
[----:B------:R-:W-:Y:S01]  /*4280*/  UMOV UR15, UR4 ;  /* 0x00000004000f7c82 */ /* 0x000fe20008000000 */
[----:B------:R-:W-:-:S09]  /*4290*/  UMOV UR46, UR18 ;  /* 0x00000012002e7c82 */ /* 0x000fd20008000000 */
.L_x_88:
[----:B--2---:R-:W-:Y:S01]  /*42a0*/  ULEA UR6, UR46, UR5, 0x3 ;  /* 0x000000052e067291 */ /* 0x004fe2000f8e18ff */
[----:B---3--:R-:W-:Y:S11]  /*42b0*/  @P2 BRA `(.L_x_86) ;  /* 0x00000000000c2947 */ /* 0x008ff60003800000 */
[----:B-1----:R-:W-:Y:S04]  /*42c0*/  SHF.L.U32 R4, R2, 0x1f, RZ ;  /* 0x0000001f02047819 */ /* 0x002fe800000006ff */
[----:B------:R-:W1:Y:S02]  /*42d0*/  SYNCS.PHASECHK.TRANS64.TRYWAIT P0, [UR6], R4 ;  /* 0x00000004ff0075a7 */ /* 0x000e640008001106 */
[----:B-1----:R-:W-:Y:S05]  /*42e0*/  @!P0 BRA `(.L_x_87) ;  /* 0x0000003c00508947 */ /* 0x002fea0003800000 */
.L_x_86:
[----:B------:R-:W-:Y:S01]  /*42f0*/  UISETP.NE.AND UP0, UPT, UR15, 0x1, UPT ;  /* 0x000000010f00788c */ /* 0x000fe2000bf05270 */
[----:B------:R-:W-:Y:S01]  /*4300*/  PLOP3.LUT P2, PT, PT, PT, PT, 0x80, 0x8 ;  /* 0x000000000008781c */ /* 0x000fe20003f4f070 */
[----:B------:R-:W-:Y:S02]  /*4310*/  UIADD3 UR18, UPT, UPT, UR46, 0x1, URZ ;  /* 0x000000012e127890 */ /* 0x000fe4000fffe0ff */
[----:B------:R-:W-:Y:S02]  /*4320*/  ULEA UR32, UR46, UR14, 0x8 ;  /* 0x0000000e2e207291 */ /* 0x000fe4000f8e40ff */
[----:B------:R-:W-:Y:S01]  /*4330*/  UISETP.NE.AND UP1, UPT, UR18, 0x12, UPT ;  /* 0x000000121200788c */ /* 0x000fe2000bf25270 */
[----:B------:R-:W-:Y:S01]  /*4340*/  PLOP3.LUT P0, PT, PT, PT, UP0, 0x80, 0x8 ;  /* 0x000000000008781c */ /* 0x000fe20003f0f008 */
[----:B------:R-:W-:Y:S02]  /*4350*/  UIADD3 UR44, UPT, UPT, UR32, 0x2, URZ ;  /* 0x00000002202c7890 */ /* 0x000fe4000fffe0ff */
[----:B------:R-:W-:Y:S02]  /*4360*/  USEL UR31, URZ, 0x1, UP1 ;  /* 0x00000001ff1f7887 */ /* 0x000fe40008800000 */
[----:B------:R-:W-:Y:S02]  /*4370*/  USEL UR18, UR18, URZ, UP1 ;  /* 0x000000ff12127287 */ /* 0x000fe40008800000 */
[----:B------:R-:W-:Y:S02]  /*4380*/  UIADD3 UR40, UPT, UPT, UR32, 0x4, URZ ;  /* 0x0000000420287890 */ /* 0x000fe4000fffe0ff */
[----:B------:R-:W-:Y:S01]  /*4390*/  @UP0 ULEA UR30, UR18, UR5, 0x3 ;  /* 0x00000005121e0291 */ /* 0x000fe2000f8e18ff */
[----:B------:R-:W-:Y:S01]  /*43a0*/  LOP3.LUT R2, R2, UR31, RZ, 0x3c, !PT ;  /* 0x0000001f02027c12 */ /* 0x000fe2000f8e3cff */
[----:B------:R-:W-:Y:S02]  /*43b0*/  UIADD3 UR36, UPT, UPT, UR32, 0x6, URZ ;  /* 0x0000000620247890 */ /* 0x000fe4000fffe0ff */
[----:B------:R-:W-:Y:S01]  /*43c0*/  UIADD3 UR6, UPT, UPT, UR6, 0x90, URZ ;  /* 0x0000009006067890 */ /* 0x000fe2000fffe0ff */
[----:B-1----:R-:W-:Y:S01]  /*43d0*/  @P0 SHF.L.U32 R0, R2, 0x1f, RZ ;  /* 0x0000001f02000819 */ /* 0x002fe200000006ff */
[----:B------:R-:W-:Y:S02]  /*43e0*/  UIADD3 UR17, UPT, UPT, UR17, 0x1, URZ ;  /* 0x0000000111117890 */ /* 0x000fe4000fffe0ff */
[----:B------:R-:W-:Y:S01]  /*43f0*/  UIADD3 UR15, UPT, UPT, UR15, -0x1, URZ ;  /* 0xffffffff0f0f7890 */ /* 0x000fe2000fffe0ff */
[----:B------:R2:W3:Y:S01]  /*4400*/  @P0 SYNCS.PHASECHK.TRANS64.TRYWAIT P2, [UR30], R0 ;  /* 0x00000000ff0005a7 */ /* 0x0004e2000804111e */
[----:B------:R-:W-:Y:S02]  /*4410*/  ULEA UR30, UR46, UR13, 0x9 ;  /* 0x0000000d2e1e7291 */ /* 0x000fe4000f8e48ff */
[----:B------:R-:W-:Y:S02]  /*4420*/  UISETP.NE.AND UP0, UPT, UR17, UR16, UPT ;  /* 0x000000101100728c */ /* 0x000fe4000bf05270 */
[----:B------:R-:W-:Y:S02]  /*4430*/  UIADD3 UR42, UPT, UPT, UR30, 0x2, URZ ;  /* 0x000000021e2a7890 */ /* 0x000fe4000fffe0ff */
[----:B------:R-:W-:Y:S02]  /*4440*/  UIADD3 UR38, UPT, UPT, UR30, 0x4, URZ ;  /* 0x000000041e267890 */ /* 0x000fe4000fffe0ff */
[----:B------:R-:W-:Y:S01]  /*4450*/  UIADD3 UR34, UPT, UPT, UR30, 0x6, URZ ;  /* 0x000000061e227890 */ /* 0x000fe2000fffe0ff */
[----:B------:R-:W-:Y:S01]  /*4460*/  UMOV UR33, 0x40004040 ;  /* 0x4000404000217882 */ /* 0x000fe20000000000 */
[----:B------:R-:W-:Y:S01]  /*4470*/  UMOV UR31, 0x40004040 ;  /* 0x40004040001f7882 */ /* 0x000fe20000000000 */
[----:B------:R-:W-:Y:S01]  /*4480*/  UMOV UR45, 0x40004040 ;  /* 0x40004040002d7882 */ /* 0x000fe20000000000 */
[----:B------:R2:W-:Y:S01]  /*4490*/  UTCQMMA.2CTA gdesc[UR30], gdesc[UR32], tmem[UR8], tmem[UR28], idesc[UR29], UP2 ;  /* 0x00ff1c201e0075ea */ /* 0x0005e20009200308 */
[----:B------:R-:W-:Y:S01]  /*44a0*/  UPLOP3.LUT UP2, UPT, UPT, UPT, UPT, 0x80, 0x8 ;  /* 0x000000000008789c */ /* 0x000fe20003f4f070 */
[----:B------:R-:W-:Y:S01]  /*44b0*/  UMOV UR43, 0x40004040 ;  /* 0x40004040002b7882 */ /* 0x000fe20000000000 */
[----:B------:R-:W-:Y:S01]  /*44c0*/  UMOV UR41, 0x40004040 ;  /* 0x4000404000297882 */ /* 0x000fe20000000000 */
[----:B------:R2:W-:Y:S01]  /*44d0*/  UTCQMMA.2CTA gdesc[UR42], gdesc[UR44], tmem[UR8], tmem[UR26], idesc[UR27], UPT ;  /* 0x00ff1a2c2a0075ea */ /* 0x0005e2000ba00308 */
[----:B------:R-:W-:Y:S01]  /*44e0*/  UMOV UR39, 0x40004040 ;  /* 0x4000404000277882 */ /* 0x000fe20000000000 */
[----:B------:R-:W-:Y:S01]  /*44f0*/  UMOV UR37, 0x40004040 ;  /* 0x4000404000257882 */ /* 0x000fe20000000000 */
[----:B------:R-:W-:Y:S01]  /*4500*/  UMOV UR35, 0x40004040 ;  /* 0x4000404000237882 */ /* 0x000fe20000000000 */
[----:B------:R2:W-:Y:S01]  /*4510*/  UTCQMMA.2CTA gdesc[UR38], gdesc[UR40], tmem[UR8], tmem[UR24], idesc[UR25], UPT ;  /* 0x00ff1828260075ea */ /* 0x0005e2000ba00308 */
[----:B------:R2:W-:Y:S01]  /*4520*/  UTCQMMA.2CTA gdesc[UR34], gdesc[UR36], tmem[UR8], tmem[UR22], idesc[UR23], UPT ;  /* 0x00ff1624220075ea */ /* 0x0005e2000ba00308 */
[----:B------:R2:W-:Y:S01]  /*4530*/  UTCBAR.2CTA.MULTICAST [UR6], URZ, UR12 ;  /* 0x000000ff060073e9 */ /* 0x0005e2000820080c */
[----:B------:R-:W-:Y:S01]  /*4540*/  UMOV UR46, UR18 ;  /* 0x00000012002e7c82 */ /* 0x000fe20008000000 */
[----:B------:R-:W-:Y:S05]  /*4550*/  BRA.U UP0, `(.L_x_88) ;  /* 0xfffffffd00507547 */ /* 0x000fea000b83ffff */
.L_x_85:
[----:B------:R-:W-:Y:S01]  /*4560*/  UIADD3 UR7, UPT, UPT, UR7, 0x160, URZ ;  /* 0x0000016007077890 */ /* 0x000fe2000fffe0ff */
[----:B------:R-:W-:-:S08]  /*4570*/  UMOV UR17, UR16 ;  /* 0x0000001000117c82 */ /* 0x000fd00008000000 */
[----:B------:R4:W-:Y:S01]  /*4580*/  UTCBAR.2CTA.MULTICAST [UR7], URZ, UR9 ;  /* 0x000000ff070073e9 */ /* 0x0009e20008200809 */
[----:B------:R-:W-:Y:S02]  /*4590*/  NOP ;  /* 0x0000000000007918 */ /* 0x000fe40000000000 */
.L_x_83:
[----:B------:R-:W-:Y:S01]  /*45a0*/  UIADD3 UR19, UPT, UPT, UR19, 0x1, URZ ;  /* 0x0000000113137890 */ /* 0x000fe2000fffe0ff */
[----:B------:R-:W-:-:S03]  /*45b0*/  ISETP.NE.AND P0, PT, R8, 0x2, PT ;  /* 0x000000020800780c */ /* 0x000fc60003f05270 */
[----:B------:R-:W-:Y:S01]  /*45c0*/  UISETP.NE.AND UP0, UPT, UR19, 0x4, UPT ;  /* 0x000000041300788c */ /* 0x000fe2000bf05270 */
[----:B-12---:R-:W-:Y:S02]  /*45d0*/  SEL R0, RZ, 0x1, P0 ;  /* 0x00000001ff007807 */ /* 0x006fe40000000000 */
[----:B------:R-:W-:Y:S01]  /*45e0*/  SEL R8, R8, RZ, P0 ;  /* 0x000000ff08087207 */ /* 0x000fe20000000000 */
[----:B------:R-:W-:Y:S01]  /*45f0*/  USEL UR6, URZ, 0x1, UP0 ;  /* 0x00000001ff067887 */ /* 0x000fe20008000000 */
[----:B------:R-:W-:Y:S01]  /*4600*/  LOP3.LUT R3, R3, R0, RZ, 0x3c, !PT ;  /* 0x0000000003037212 */ /* 0x000fe200078e3cff */
[----:B------:R-:W-:-:S04]  /*4610*/  USEL UR19, UR19, URZ, UP0 ;  /* 0x000000ff13137287 */ /* 0x000fc80008000000 */
[----:B------:R-:W-:Y:S01]  /*4620*/  LOP3.LUT R9, R9, UR6, RZ, 0x3c, !PT ;  /* 0x0000000609097c12 */ /* 0x000fe2000f8e3cff */
[----:B------:R-:W-:Y:S07]  /*4630*/  @P1 BRA `(.L_x_89) ;  /* 0xfffffff800881947 */ /* 0x000fee000383ffff */
[----:B------:R-:W1:Y:S01]  /*4640*/  S2UR UR4, SR_CgaCtaId ;  /* 0x00000000000479c3 */ /* 0x000e620000008800 */
[----:B------:R-:W-:Y:S01]  /*4650*/  ELECT P0, URZ, PT ;  /* 0x0000000000ff782f */ /* 0x000fe20003800000 */
[----:B------:R-:W-:Y:S01]  /*4660*/  HFMA2 R0, -RZ, RZ, 0, 5.9604644775390625e-08 ;  /* 0x00000001ff007431 */ /* 0x000fe200000001ff */
[----:B------:R-:W-:-:S05]  /*4670*/  UMOV UR6, 0x40 ;  /* 0x0000004000067882 */ /* 0x000fca0000000000 */
[----:B------:R-:W-:Y:S01]  /*4680*/  UVIRTCOUNT.DEALLOC.SMPOOL 0x80 ;  /* 0x000000800000784c */ /* 0x000fe20000000000 */
[----:B------:R-:W-:Y:S02]  /*4690*/  UISETP.NE.AND UP1, UPT, UR11, URZ, UPT ;  /* 0x000000ff0b00728c */ /* 0x000fe4000bf25270 */
[----:B-1----:R-:W-:-:S09]  /*46a0*/  ULEA UR4, UR4, UR6, 0x18 ;  /* 0x0000000604047291 */ /* 0x002fd2000f8ec0ff */
[----:B------:R1:W-:Y:S01]  /*46b0*/  @P0 STS.U8 [UR4+0x1c], R0 ;  /* 0x00001c00ff000988 */ /* 0x0003e20008000004 */
[----:B------:R-:W-:Y:S05]  /*46c0*/  BRA.U UP1, `(.L_x_90) ;  /* 0x0000000101a07547 */ /* 0x000fea000b800000 */
[----:B------:R-:W-:Y:S01]  /*46d0*/  UIADD3 UR6, UPT, UPT, UR5, 0x180, URZ ;  /* 0x0000018005067890 */ /* 0x000fe2000fffe0ff */
[----:B------:R-:W-:-:S03]  /*46e0*/  SHF.L.U32 R2, R9, 0x1f, RZ ;  /* 0x0000001f09027819 */ /* 0x000fc600000006ff */
[----:B----4-:R-:W-:-:S09]  /*46f0*/  ULEA UR7, UR19, UR6, 0x3 ;  /* 0x0000000613077291 */ /* 0x010fd2000f8e18ff */
[----:B------:R-:W2:Y:S02]  /*4700*/  SYNCS.PHASECHK.TRANS64.TRYWAIT P0, [UR7], R2 ;  /* 0x00000002ff0075a7 */ /* 0x000ea40008001107 */
[----:B--2---:R-:W-:Y:S05]  /*4710*/  @!P0 BRA `(.L_x_91) ;  /* 0x00000038005c8947 */ /* 0x004fea0003800000 */
.L_x_179:
        /* <DEDUP_REMOVED lines=9> */
.L_x_181:
        /* <DEDUP_REMOVED lines=9> */
.L_x_183:
[----:B------:R-:W-:-:S04]  /*4840*/  UIADD3 UR8, UPT, UPT, UR8, 0x1, URZ ;  /* 0x0000000108087890 */ /* 0x000fc8000fffe0ff */
[----:B------:R-:W-:-:S04]  /*4850*/  UISETP.NE.AND UP0, UPT, UR8, 0x4, UPT ;  /* 0x000000040800788c */ /* 0x000fc8000bf05270 */
[----:B------:R-:W-:Y:S02]  /*4860*/  USEL UR7, URZ, 0x1, UP0 ;  /* 0x00000001ff077887 */ /* 0x000fe40008000000 */
[----:B------:R-:W-:-:S04]  /*4870*/  USEL UR8, UR8, URZ, UP0 ;  /* 0x000000ff08087287 */ /* 0x000fc80008000000 */
[----:B------:R-:W-:Y:S01]  /*4880*/  ULEA UR8, UR8, UR6, 0x3 ;  /* 0x0000000608087291 */ /* 0x000fe2000f8e18ff */
[----:B------:R-:W-:-:S04]  /*4890*/  LOP3.LUT R2, R2, UR7, RZ, 0x3c, !PT ;  /* 0x0000000702027c12 */ /* 0x000fc8000f8e3cff */
[----:B------:R-:W-:Y:S01]  /*48a0*/  SHF.L.U32 R2, R2, 0x1f, RZ ;  /* 0x0000001f02027819 */ /* 0x000fe200000006ff */
[----:B-1----:R-:W-:-:S04]  /*48b0*/  IMAD.U32 R0, RZ, RZ, UR8 ;  /* 0x00000008ff007e24 */ /* 0x002fc8000f8e00ff */
[----:B------:R1:W2:Y:S03]  /*48c0*/  SYNCS.PHASECHK.TRANS64.TRYWAIT P0, [R0+URZ], R2 ;  /* 0x00000002000075a7 */ /* 0x0002a600080011ff */
[----:B--2---:R-:W-:Y:S05]  /*48d0*/  @!P0 NANOSLEEP.SYNCS 0x989680 ;  /* 0x009896800000895d */ /* 0x004fea0003900000 */
[----:B------:R-:W2:Y:S02]  /*48e0*/  @!P0 SYNCS.PHASECHK.TRANS64 P0, [R0+URZ], R2 ;  /* 0x00000002000085a7 */ /* 0x000ea400080010ff */
[----:B--2---:R-:W-:Y:S05]  /*48f0*/  @P0 BRA `(.L_x_94) ;  /* 0x0000000000200947 */ /* 0x004fea0003800000 */
.L_x_95:
[----:B--2---:R2:W4:Y:S02]  /*4900*/  SYNCS.PHASECHK.TRANS64.TRYWAIT P0, [R0+URZ], R2 ;  /* 0x00000002000075a7 */ /* 0x00452400080011ff */
[----:B----4-:R-:W-:Y:S05]  /*4910*/  @!P0 NANOSLEEP.SYNCS 0x989680 ;  /* 0x009896800000895d */ /* 0x010fea0003900000 */
[----:B------:R-:W4:Y:S02]  /*4920*/  @!P0 SYNCS.PHASECHK.TRANS64 P0, [R0+URZ], R2 ;  /* 0x00000002000085a7 */ /* 0x000f2400080010ff */
[----:B----4-:R-:W-:Y:S05]  /*4930*/  @!P0 BRA `(.L_x_95) ;  /* 0xfffffffc00f08947 */ /* 0x010fea000383ffff */
[----:B------:R-:W-:Y:S05]  /*4940*/  BRA `(.L_x_94) ;  /* 0x00000000000c7947 */ /* 0x000fea0003800000 */
.L_x_90:
[----:B------:R-:W-:-:S04]  /*4950*/  UIADD3 UR6, UPT, UPT, UR5, 0x1c0, URZ ;  /* 0x000001c005067890 */ /* 0x000fc8000fffe0ff */
[----:B------:R-:W-:-:S09]  /*4960*/  UPRMT UR6, UR10, 0x654, UR6 ;  /* 0x000006540a067896 */ /* 0x000fd20008000006 */
[----:B------:R-:W-:Y:S03]  /*4970*/  SYNCS.ARRIVE.TRANS64.RED.A1T0 RZ, [UR6], RZ ;  /* 0x000000ffffff79a7 */ /* 0x000fe60008100406 */
.L_x_94:
[----:B-12---:R-:W-:Y:S01]  /*4980*/  SHF.L.U32 R2, RZ, 0x1f, RZ ;  /* 0x0000001fff027819 */ /* 0x006fe200000006ff */
[----:B------:R-:W-:Y:S01]  /*4990*/  UIADD3 UR6, UPT, UPT, UR5, 0x1c0, URZ ;  /* 0x000001c005067890 */ /* 0x000fe2000fffe0ff */
[----:B------:R-:W-:Y:S02]  /*49a0*/  PLOP3.LUT P0, PT, PT, PT, UP1, 0x80, 0x8 ;  /* 0x000000000008781c */ /* 0x000fe40003f0f018 */
[----:B------:R-:W1:Y:S02]  /*49b0*/  SYNCS.PHASECHK.TRANS64.TRYWAIT P1, [UR5+0x1c0], R2 ;  /* 0x0001c002ff0075a7 */ /* 0x000e640008021105 */
[----:B-1----:R-:W-:Y:S09]  /*49c0*/  @!P1 BRA `(.L_x_96) ;  /* 0x0000003400f89947 */ /* 0x002ff20003800000 */
.L_x_185:
[----:B------:R-:W-:Y:S01]  /*49d0*/  @!UP1 UPRMT UR6, UR10, 0x654, UR6 ;  /* 0x000006540a069896 */ /* 0x000fe20008000006 */
[----:B------:R-:W-:Y:S01]  /*49e0*/  UMOV UR8, 0xffff ;  /* 0x0000ffff00087882 */ /* 0x000fe20000000000 */
[----:B------:R-:W-:-:S07]  /*49f0*/  UMOV UR5, 0x1 ;  /* 0x0000000100057882 */ /* 0x000fce0000000000 */
[----:B------:R-:W-:Y:S01]  /*4a00*/  @!P0 SYNCS.ARRIVE.TRANS64.RED.A1T0 RZ, [UR6], RZ ;  /* 0x000000ffffff89a7 */ /* 0x000fe20008100406 */
[----:B------:R-:W-:Y:S01]  /*4a10*/  NOP ;  /* 0x0000000000007918 */ /* 0x000fe20000000000 */
[----:B-1----:R-:W1:Y:S01]  /*4a20*/  LDS R0, [UR4+0x14] ;  /* 0x00001404ff007984 */ /* 0x002e620008000800 */
[----:B------:R-:W-:-:S04]  /*4a30*/  ULOP3.LUT UR6, UR21, 0xffff, URZ, 0xc0, !UPT ;  /* 0x0000ffff15067892 */ /* 0x000fc8000f8ec0ff */
[----:B------:R-:W-:-:S04]  /*4a40*/  USHF.R.U32.HI UR6, URZ, 0x5, UR6 ;  /* 0x00000005ff067899 */ /* 0x000fc80008011606 */
[----:B------:R-:W-:Y:S02]  /*4a50*/  USHF.L.U32 UR8, UR8, UR6, URZ ;  /* 0x0000000608087299 */ /* 0x000fe400080006ff */
[----:B------:R-:W-:-:S04]  /*4a60*/  USHF.L.U32 UR5, UR5, UR6, URZ ;  /* 0x0000000605057299 */ /* 0x000fc800080006ff */
[----:B-1----:R-:W-:-:S04]  /*4a70*/  LOP3.LUT R0, R0, UR8, RZ, 0xc0, !PT ;  /* 0x0000000800007c12 */ /* 0x002fc8000f8ec0ff */
[----:B------:R-:W-:-:S13]  /*4a80*/  ISETP.NE.AND P0, PT, R0, UR8, PT ;  /* 0x0000000800007c0c */ /* 0x000fda000bf05270 */
[----:B------:R-:W-:Y:S05]  /*4a90*/  @P0 BRA `(.L_x_97) ;  /* 0x0000000000580947 */ /* 0x000fea0003800000 */
[----:B------:R-:W1:Y:S02]  /*4aa0*/  LDS R0, [UR4+0x18] ;  /* 0x00001804ff007984 */ /* 0x000e640008000800 */
[----:B-1----:R-:W-:-:S04]  /*4ab0*/  LOP3.LUT R0, R0, UR5, RZ, 0xc0, !PT ;  /* 0x0000000500007c12 */ /* 0x002fc8000f8ec0ff */
[----:B------:R-:W-:-:S13]  /*4ac0*/  ISETP.NE.AND P0, PT, R0, UR5, PT ;  /* 0x0000000500007c0c */ /* 0x000fda000bf05270 */
[----:B------:R-:W-:Y:S05]  /*4ad0*/  @P0 BRA `(.L_x_98) ;  /* 0x00000000003c0947 */ /* 0x000fea0003800000 */
[----:B------:R-:W1:Y:S01]  /*4ae0*/  S2R R2, SR_LANEID ;  /* 0x0000000000027919 */ /* 0x000e620000000000 */
[----:B------:R-:W-:Y:S01]  /*4af0*/  ULOP3.LUT UR8, URZ, UR8, URZ, 0x33, !UPT ;  /* 0x00000008ff087292 */ /* 0x000fe2000f8e33ff */
[----:B----4-:R-:W-:Y:S02]  /*4b00*/  VOTEU.ANY UR7, UPT, PT ;  /* 0x0000000000077886 */ /* 0x010fe400038e0100 */
[----:B------:R-:W-:-:S03]  /*4b10*/  UFLO.U32 UR7, UR7 ;  /* 0x00000007000772bd */ /* 0x000fc600080e0000 */
[----:B------:R-:W-:-:S04]  /*4b20*/  IMAD.U32 R0, RZ, RZ, UR8 ;  /* 0x00000008ff007e24 */ /* 0x000fc8000f8e00ff */
[----:B------:R2:W4:Y:S02]  /*4b30*/  REDUX UR6, R0 ;  /* 0x00000000000673c4 */ /* 0x0005240000000000 */
[----:B------:R1:W-:Y:S02]  /*4b40*/  UTCATOMSWS.AND URZ, UR8 ;  /* 0x0000000800ff79e3 */ /* 0x0003e40008000000 */
[----:B-1----:R-:W-:Y:S02]  /*4b50*/  ISETP.EQ.U32.AND P0, PT, R2, UR7, PT ;  /* 0x0000000702007c0c */ /* 0x002fe4000bf02070 */
[----:B--2---:R-:W-:Y:S02]  /*4b60*/  LOP3.LUT R0, RZ, UR5, RZ, 0x33, !PT ;  /* 0x00000005ff007c12 */ /* 0x004fe4000f8e33ff */
[----:B----4-:R-:W-:Y:S02]  /*4b70*/  MOV R2, UR6 ;  /* 0x0000000600027c02 */ /* 0x010fe40008000f00 */
[----:B------:R-:W1:Y:S07]  /*4b80*/  REDUX UR5, R0 ;  /* 0x00000000000573c4 */ /* 0x000e6e0000000000 */
[----:B------:R2:W-:Y:S01]  /*4b90*/  @P0 ATOMS.AND RZ, [UR4+0x14], R2 ;  /* 0x00001402ffff098c */ /* 0x0005e2000a800004 */
[----:B-1----:R-:W-:-:S05]  /*4ba0*/  IMAD.U32 R0, RZ, RZ, UR5 ;  /* 0x00000005ff007e24 */ /* 0x002fca000f8e00ff */
[----:B------:R2:W-:Y:S01]  /*4bb0*/  @P0 ATOMS.AND RZ, [UR4+0x18], R0 ;  /* 0x00001800ffff098c */ /* 0x0005e2000a800004 */
[----:B------:R-:W-:Y:S05]  /*4bc0*/  BRA `(.L_x_99) ;  /* 0x0000000000147947 */ /* 0x000fea0003800000 */
.L_x_98:
[----:B------:R-:W-:Y:S02]  /*4bd0*/  MOV R2, 0x4bf0 ;  /* 0x00004bf000027802 */ /* 0x000fe40000000f00 */
[----:B---345:R-:W-:Y:S05]  /*4be0*/  CALL.REL.NOINC `($__internal_0_$__cuda_sm10x_tcgen05_guardrail_trap_col_being_dealloced_not_returned_by_alloc) ;  /* 0x00000038000c7944 */ /* 0x038fea0003c00000 */
[----:B------:R-:W-:Y:S05]  /*4bf0*/  BRA `(.L_x_99) ;  /* 0x0000000000087947 */ /* 0x000fea0003800000 */
.L_x_97:
[----:B------:R-:W-:Y:S02]  /*4c00*/  MOV R2, 0x4c20 ;  /* 0x00004c2000027802 */ /* 0x000fe40000000f00 */
[----:B---345:R-:W-:Y:S05]  /*4c10*/  CALL.REL.NOINC `($__internal_2_$__cuda_sm10x_tcgen05_guardrail_trap_unallocated_columns_being_dealloced) ;  /* 0x0000003800187944 */ /* 0x038fea0003c00000 */
.L_x_99:
[----:B------:R-:W-:Y:S01]  /*4c20*/  NOP ;  /* 0x0000000000007918 */ /* 0x000fe20000000000 */
[----:B------:R-:W-:Y:S05]  /*4c30*/  EXIT ;  /* 0x000000000000794d */ /* 0x000fea0003800000 */
.L_x_70:
[----:B------:R-:W-:-:S09]  /*4c40*/  UISETP.NE.OR UP0, UPT, UR15, 0x3, !UP4 ;  /* 0x000000030f00788c */ /* 0x000fd2000e705670 */
[----:B------:R-:W-:Y:S05]  /*4c50*/  BRA.U UP0, `(.L_x_100) ;  /* 0x0000000900e87547 */ /* 0x000fea000b800000 */
[----:B------:R-:W2:Y:S01]  /*4c60*/  LDCU UR25, c[0x0][0x370] ;  /* 0x00006e00ff1977ac */ /* 0x000ea20008000800 */
[----:B------:R-:W3:Y:S01]  /*4c70*/  LDC.64 R16, c[0x0][0x348] ;  /* 0x0000d200ff107b82 */ /* 0x000ee20000000a00 */
[----:B------:R-:W-:Y:S02]  /*4c80*/  HFMA2 R13, -RZ, RZ, 0, 0 ;  /* 0x00000000ff0d7431 */ /* 0x000fe400000001ff */
[----:B------:R-:W-:Y:S01]  /*4c90*/  IMAD.MOV.U32 R15, RZ, RZ, 0x1 ;  /* 0x00000001ff0f7424 */ /* 0x000fe200078e00ff */
[----:B------:R-:W2:Y:S01]  /*4ca0*/  LDCU.128 UR20, c[0x0][0xb10] ;  /* 0x00016200ff1477ac */ /* 0x000ea20008000c00 */
[----:B------:R-:W-:Y:S01]  /*4cb0*/  IMAD.MOV.U32 R14, RZ, RZ, RZ ;  /* 0x000000ffff0e7224 */ /* 0x000fe200078e00ff */
[----:B------:R-:W-:Y:S01]  /*4cc0*/  MOV R12, 0x1000 ;  /* 0x00001000000c7802 */ /* 0x000fe20000000f00 */
[----:B------:R-:W4:Y:S01]  /*4cd0*/  LDCU UR24, c[0x0][0x374] ;  /* 0x00006e80ff1877ac */ /* 0x000f220008000800 */
[----:B------:R-:W1:Y:S01]  /*4ce0*/  LDC.64 R2, c[0x0][0x888] ;  /* 0x00022200ff027b82 */ /* 0x000e620000000a00 */
[----:B------:R-:W4:Y:S01]  /*4cf0*/  LDCU UR13, c[0x0][0xb0c] ;  /* 0x00016180ff0d77ac */ /* 0x000f220008000800 */
[----:B------:R-:W4:Y:S06]  /*4d00*/  LDCU UR18, c[0x0][0xb20] ;  /* 0x00016400ff1277ac */ /* 0x000f2c0008000800 */
[----:B------:R-:W1:Y:S01]  /*4d10*/  LDC.64 R4, c[0x0][0x890] ;  /* 0x00022400ff047b82 */ /* 0x000e620000000a00 */
[----:B------:R-:W3:Y:S01]  /*4d20*/  LDCU UR4, c[0x0][0xb30] ;  /* 0x00016600ff0477ac */ /* 0x000ee20008000800 */
[----:B------:R-:W-:Y:S01]  /*4d30*/  UMOV UR19, 0x400 ;  /* 0x0000040000137882 */ /* 0x000fe20000000000 */
[----:B------:R-:W-:-:S02]  /*4d40*/  UISETP.GE.AND UP0, UPT, UR37, 0x1, UPT ;  /* 0x000000012500788c */ /* 0x000fc4000bf06270 */
[----:B------:R-:W-:Y:S02]  /*4d50*/  ULEA UR19, UR54, UR19, 0x18 ;  /* 0x0000001336137291 */ /* 0x000fe4000f8ec0ff */
[----:B------:R-:W-:Y:S02]  /*4d60*/  UP2UR UR5, UPR, URZ, 0x1 ;  /* 0x00000001ff057883 */ /* 0x000fe40008000000 */
[----:B--2---:R-:W-:Y:S02]  /*4d70*/  UIMAD.WIDE.U32 UR10, UR25, UR20, URZ ;  /* 0x00000014190a72a5 */ /* 0x004fe4000f8e00ff */
[----:B------:R-:W-:Y:S02]  /*4d80*/  UIADD3 UR5, UPT, UPT, UR19, 0x120, URZ ;  /* 0x0000012013057890 */ /* 0x000fe4000fffe0ff */
[----:B----4-:R-:W-:Y:S02]  /*4d90*/  UIMAD.WIDE.U32 UR8, UR24, UR23, URZ ;  /* 0x00000017180872a5 */ /* 0x010fe4000f8e00ff */
[----:B------:R-:W-:-:S02]  /*4da0*/  UPLOP3.LUT UP3, UPT, UPT, UPT, UPT, 0x40, 0x4 ;  /* 0x000000000004789c */ /* 0x000fc40003f6e870 */
[----:B------:R-:W-:Y:S01]  /*4db0*/  UISETP.NE.AND UP4, UPT, UR37, 0x1, UPT ;  /* 0x000000012500788c */ /* 0x000fe2000bf85270 */
[----:B------:R-:W2:Y:S01]  /*4dc0*/  LDCU.64 UR6, c[0x0][0xb28] ;  /* 0x00016500ff0677ac */ /* 0x000ea20008000a00 */
[----:B------:R-:W-:Y:S02]  /*4dd0*/  UISETP.NE.AND UP6, UPT, UR13, 0x1, UPT ;  /* 0x000000010d00788c */ /* 0x000fe4000bfc5270 */
[----:B------:R-:W-:Y:S02]  /*4de0*/  UISETP.NE.AND UP5, UPT, UR22, 0x1, UPT ;  /* 0x000000011600788c */ /* 0x000fe4000bfa5270 */
[----:B------:R-:W-:Y:S02]  /*4df0*/  UPRMT UR54, UR54, 0x654, UR5 ;  /* 0x0000065436367896 */ /* 0x000fe40008000005 */
[----:B------:R-:W-:Y:S02]  /*4e00*/  USHF.R.U32.HI UR28, URZ, UR21, UR11 ;  /* 0x00000015ff1c7299 */ /* 0x000fe4000801160b */
[----:B------:R-:W-:-:S02]  /*4e10*/  USHF.R.U32.HI UR27, URZ, UR18, UR9 ;  /* 0x00000012ff1b7299 */ /* 0x000fc40008011609 */
[----:B---3--:R-:W-:-:S11]  /*4e20*/  UISETP.NE.AND UP2, UPT, UR4, 0x1, UPT ;  /* 0x000000010400788c */ /* 0x008fd6000bf45270 */
.L_x_108:
[C---:B------:R-:W-:Y:S02]  /*4e30*/  LEA R7, R14.reuse, UR19, 0x3 ;  /* 0x000000130e077c11 */ /* 0x040fe4000f8e18ff */
[----:B------:R-:W-:Y:S02]  /*4e40*/  SHF.L.U32 R0, R13, 0x1f, RZ ;  /* 0x0000001f0d007819 */ /* 0x000fe400000006ff */
[----:B------:R-:W-:Y:S02]  /*4e50*/  LEA R8, R14, UR19, 0x4 ;  /* 0x000000130e087c11 */ /* 0x000fe4000f8e20ff */
[----:B---3--:R-:W3:Y:S02]  /*4e60*/  SYNCS.PHASECHK.TRANS64.TRYWAIT P0, [R7+URZ+0x140], R0 ;  /* 0x00014000070075a7 */ /* 0x008ee400080011ff */
[----:B---3--:R-:W-:Y:S05]  /*4e70*/  @!P0 BRA `(.L_x_101) ;  /* 0x0000003000e48947 */ /* 0x008fea0003800000 */
.L_x_186:
[----:B------:R-:W4:Y:S01]  /*4e80*/  LDS.128 R8, [R8+0x1d0] ;  /* 0x0001d00008087984 */ /* 0x000f220000000c00 */
[----:B------:R-:W-:Y:S01]  /*4e90*/  UISETP.GE.AND UP0, UPT, UR37, 0x1, UPT ;  /* 0x000000012500788c */ /* 0x000fe2000bf06270 */
[----:B------:R-:W-:Y:S01]  /*4ea0*/  @!PT LDS RZ, [RZ] ;  /* 0x00000000fffff984 */ /* 0x000fe20000000800 */
[----:B------:R-:W-:Y:S01]  /*4eb0*/  @!PT LDS RZ, [RZ] ;  /* 0x00000000fffff984 */ /* 0x000fe20000000800 */
[----:B------:R-:W-:Y:S01]  /*4ec0*/  @!PT LDS RZ, [RZ] ;  /* 0x00000000fffff984 */ /* 0x000fe20000000800 */
[----:B------:R-:W-:Y:S01]  /*4ed0*/  @!PT LDS RZ, [RZ] ;  /* 0x00000000fffff984 */ /* 0x000fe20000000800 */
[----:B------:R1:W-:Y:S06]  /*4ee0*/  MEMBAR.ALL.CTA ;  /* 0x0000000000007992 */ /* 0x0003ec0000008000 */
[----:B-1----:R-:W1:Y:S01]  /*4ef0*/  FENCE.VIEW.ASYNC.S ;  /* 0x00000000000073c6 */ /* 0x002e620000000000 */
[----:B----4-:R-:W-:Y:S11]  /*4f00*/  LOP3.LUT P0, RZ, R10, 0x1, RZ, 0xc0, !PT ;  /* 0x000000010aff7812 */ /* 0x010ff6000780c0ff */
[----:B------:R-:W-:Y:S02]  /*4f10*/  @!UPT UIADD3 URZ, UPT, UPT, URZ, URZ, URZ ;  /* 0x000000fffffff290 */ /* 0x000fe4000fffe0ff */
[----:B-1----:R-:W-:Y:S01]  /*4f20*/  VOTEU.ANY UP1, P0 ;  /* 0x0000000000ff7886 */ /* 0x002fe20000020100 */
[----:B------:R-:W-:Y:S11]  /*4f30*/  PLOP3.LUT P0, PT, PT, PT, UP1, 0x80, 0x8 ;  /* 0x000000000008781c */ /* 0x000ff60003f0f018 */
[----:B------:R-:W-:Y:S02]  /*4f40*/  @!UPT UIADD3 URZ, UPT, UPT, URZ, URZ, URZ ;  /* 0x000000fffffff290 */ /* 0x000fe4000fffe0ff */
[----:B---3--:R-:W-:Y:S02]  /*4f50*/  @P0 SHF.R.U32.HI R0, RZ, 0x10, R9 ;  /* 0x00000010ff000819 */ /* 0x008fe40000011609 */
[----:B------:R-:W-:Y:S02]  /*4f60*/  @P0 MOV R6, R8 ;  /* 0x0000000800060202 */ /* 0x000fe40000000f00 */
[----:B------:R-:W-:Y:S01]  /*4f70*/  @P0 R2UR UR4, R0 ;  /* 0x00000000000402ca */ /* 0x000fe200000e0000 */
[----:B------:R-:W-:Y:S01]  /*4f80*/  VIADD R0, R7, 0x150 ;  /* 0x0000015007007836 */ /* 0x000fe20000000000 */
[----:B------:R-:W-:Y:S02]  /*4f90*/  @P0 LOP3.LUT R8, R9, 0xffff, RZ, 0xc0, !PT ;  /* 0x0000ffff09080812 */ /* 0x000fe400078ec0ff */
[----:B------:R-:W-:Y:S02]  /*4fa0*/  @P0 R2UR UR8, R6 ;  /* 0x00000000060802ca */ /* 0x000fe400000e0000 */
[----:B------:R-:W-:Y:S02]  /*4fb0*/  PRMT R0, RZ, 0x654, R0 ;  /* 0x00000654ff007816 */ /* 0x000fe40000000000 */
[----:B------:R-:W-:Y:S02]  /*4fc0*/  @P0 R2UR UR5, R8 ;  /* 0x00000000080502ca */ /* 0x000fe400000e0000 */
[----:B------:R1:W-:Y:S03]  /*4fd0*/  SYNCS.ARRIVE.TRANS64.RED.A1T0 RZ, [R0+URZ], RZ ;  /* 0x000000ff00ff79a7 */ /* 0x0003e600081004ff */
[----:B------:R-:W-:Y:S04]  /*4fe0*/  @UP1 UMOV UR29, UR4 ;  /* 0x00000004001d1c82 */ /* 0x000fe80008000000 */
[----:B------:R-:W-:Y:S04]  /*4ff0*/  @UP1 UMOV UR15, UR8 ;  /* 0x00000008000f1c82 */ /* 0x000fe80008000000 */
[----:B------:R-:W-:Y:S01]  /*5000*/  @UP1 UMOV UR14, UR5 ;  /* 0x00000005000e1c82 */ /* 0x000fe20008000000 */
[----:B------:R-:W-:Y:S05]  /*5010*/  BRA.U !UP0, `(.L_x_102) ;  /* 0x0000000108947547 */ /* 0x000fea000b800000 */
[----:B------:R-:W-:Y:S02]  /*5020*/  UIMAD.WIDE.U32 UR30, UR14, UR23, URZ ;  /* 0x000000170e1e72a5 */ /* 0x000fe4000f8e00ff */
[----:B------:R-:W-:Y:S02]  /*5030*/  UIMAD.WIDE.U32 UR40, UR15, UR20, URZ ;  /* 0x000000140f2872a5 */ /* 0x000fe4000f8e00ff */
[----:B------:R-:W-:Y:S02]  /*5040*/  USEL UR4, UR24, UR27, !UP5 ;  /* 0x0000001b18047287 */ /* 0x000fe4000e800000 */
[----:B------:R-:W-:Y:S02]  /*5050*/  USHF.R.U32.HI UR32, URZ, UR18, UR31 ;  /* 0x00000012ff207299 */ /* 0x000fe4000801161f */
[----:B--2---:R-:W-:Y:S02]  /*5060*/  UIMAD.WIDE.U32 UR38, UR4, UR6, URZ ;  /* 0x00000006042672a5 */ /* 0x004fe4000f8e00ff */
[----:B------:R-:W-:Y:S02]  /*5070*/  USEL UR9, UR25, UR28, !UP6 ;  /* 0x0000001c19097287 */ /* 0x000fe4000f000000 */
[----:B------:R-:W-:Y:S02]  /*5080*/  USEL UR8, UR14, UR32, !UP5 ;  /* 0x000000200e087287 */ /* 0x000fe4000e800000 */
[----:B------:R-:W-:Y:S02]  /*5090*/  UIMAD.WIDE.U32 UR34, UR9, UR6, URZ ;  /* 0x00000006092272a5 */ /* 0x000fe4000f8e00ff */
[----:B------:R-:W-:Y:S02]  /*50a0*/  UIMAD.WIDE.U32 UR16, UR8, UR6, URZ ;  /* 0x00000006081072a5 */ /* 0x000fe4000f8e00ff */
[----:B------:R-:W-:Y:S02]  /*50b0*/  @UP4 USHF.R.U32.HI UR9, URZ, UR7, UR35 ;  /* 0x00000007ff094299 */ /* 0x000fe40008011623 */
[----:B------:R-:W-:Y:S02]  /*50c0*/  USHF.R.U32.HI UR17, URZ, UR7, UR17 ;  /* 0x00000007ff117299 */ /* 0x000fe40008011611 */
[----:B------:R-:W-:Y:S02]  /*50d0*/  UIMAD UR10, UR37, UR9, URZ ;  /* 0x00000009250a72a4 */ /* 0x000fe4000f8e02ff */
[----:B------:R-:W-:Y:S01]  /*50e0*/  USEL UR17, UR8, UR17, !UP4 ;  /* 0x0000001108117287 */ /* 0x000fe2000e000000 */
[----:B------:R-:W-:Y:S02]  /*50f0*/  UMOV UR31, UR41 ;  /* 0x00000029001f7c82 */ /* 0x000fe40008000000 */
[----:B------:R-:W-:Y:S02]  /*5100*/  USHF.R.U32.HI UR30, URZ, UR21, UR31 ;  /* 0x00000015ff1e7299 */ /* 0x000fe4000801161f */
[----:B------:R-:W-:Y:S02]  /*5110*/  UIADD3 UR16, UPT, UPT, -UR17, URZ, URZ ;  /* 0x000000ff11107290 */ /* 0x000fe4000fffe1ff */
[----:B------:R-:W-:Y:S02]  /*5120*/  USEL UR5, UR15, UR30, !UP6 ;  /* 0x0000001e0f057287 */ /* 0x000fe4000f000000 */
[----:B------:R-:W-:Y:S01]  /*5130*/  UIMAD UR16, UR37, UR16, UR8 ;  /* 0x00000010251072a4 */ /* 0x000fe2000f8e0208 */
[----:B------:R-:W-:Y:S02]  /*5140*/  UMOV UR31, UR39 ;  /* 0x00000027001f7c82 */ /* 0x000fe40008000000 */
[----:B------:R-:W-:Y:S04]  /*5150*/  @UP4 USHF.R.U32.HI UR4, URZ, UR7, UR31 ;  /* 0x00000007ff044299 */ /* 0x000fe8000801161f */
[----:B------:R-:W-:Y:S04]  /*5160*/  UIMAD UR4, UR37, UR4, URZ ;  /* 0x00000004250472a4 */ /* 0x000fe8000f8e02ff */
[----:B------:R-:W-:Y:S04]  /*5170*/  UISETP.GE.AND UP0, UPT, UR8, UR4, UPT ;  /* 0x000000040800728c */ /* 0x000fe8000bf06270 */
[----:B------:R-:W-:Y:S02]  /*5180*/  UISETP.GE.OR UP0, UPT, UR5, UR10, UP0 ;  /* 0x0000000a0500728c */ /* 0x000fe40008706670 */
[----:B------:R-:W-:Y:S09]  /*5190*/  UIMAD.WIDE.U32 UR10, UR5, UR6, URZ ;  /* 0x00000006050a72a5 */ /* 0x000ff2000f8e00ff */
[----:B------:R-:W-:Y:S04]  /*51a0*/  @!UP0 USHF.R.U32.HI UR4, URZ, UR7, UR11 ;  /* 0x00000007ff048299 */ /* 0x000fe8000801160b */
[----:B------:R-:W-:Y:S04]  /*51b0*/  @!UP0 USEL UR4, UR5, UR4, !UP4 ;  /* 0x0000000405048287 */ /* 0x000fe8000e000000 */
[----:B------:R-:W-:Y:S02]  /*51c0*/  @!UP0 UIMAD UR12, UR9, UR16, UR4 ;  /* 0x00000010090c82a4 */ /* 0x000fe4000f8e0204 */
[----:B------:R-:W-:Y:S02]  /*51d0*/  @!UP0 UIADD3 UR16, UPT, UPT, UR17, -UR4, URZ ;  /* 0x8000000411108290 */ /* 0x000fe4000fffe0ff */
[----:B------:R-:W-:Y:S02]  /*51e0*/  UIADD3 UR9, UPT, UPT, -UR5, URZ, URZ ;  /* 0x000000ff05097290 */ /* 0x000fe4000fffe1ff */
[----:B------:R-:W-:Y:S02]  /*51f0*/  UIADD3 UR4, UPT, UPT, -UR8, URZ, URZ ;  /* 0x000000ff08047290 */ /* 0x000fe4000fffe1ff */
[----:B------:R-:W-:Y:S02]  /*5200*/  @!UP0 UIMAD UR8, UR16, UR37, UR5 ;  /* 0x00000025100882a4 */ /* 0x000fe4000f8e0205 */
[----:B------:R-:W-:Y:S02]  /*5210*/  UIMAD UR15, UR13, UR9, UR15 ;  /* 0x000000090d0f72a4 */ /* 0x000fe4000f8e020f */
[----:B------:R-:W-:Y:S01]  /*5220*/  UIMAD UR14, UR22, UR4, UR14 ;  /* 0x00000004160e72a4 */ /* 0x000fe2000f8e020e */
[----:B------:R-:W-:Y:S02]  /*5230*/  @!UP0 UMOV UR5, UR12 ;  /* 0x0000000c00058c82 */ /* 0x000fe40008000000 */
[----:B------:R-:W-:Y:S02]  /*5240*/  UIMAD UR15, UR5, UR13, UR15 ;  /* 0x0000000d050f72a4 */ /* 0x000fe4000f8e020f */
[----:B------:R-:W-:Y:S11]  /*5250*/  UIMAD UR14, UR8, UR22, UR14 ;  /* 0x00000016080e72a4 */ /* 0x000ff6000f8e020e */
[----:B------:R-:W-:Y:S01]  /*5260*/  @!UPT UIADD3 URZ, UPT, UPT, URZ, URZ, URZ ;  /* 0x000000fffffff290 */ /* 0x000fe2000fffe0ff */
.L_x_102:
[----:B------:R-:W3:Y:S01]  /*5270*/  @!UP2 LDCU.128 UR8, c[0x0][0xb10] ;  /* 0x00016200ff08a7ac */ /* 0x000ee20008000c00 */
[C---:B------:R-:W-:Y:S02]  /*5280*/  ISETP.NE.U32.AND P1, PT, R4.reuse, RZ, PT ;  /* 0x000000ff0400720c */ /* 0x040fe40003f25070 */
[----:B------:R-:W-:Y:S02]  /*5290*/  ISETP.NE.U32.AND P0, PT, R4, RZ, PT ;  /* 0x000000ff0400720c */ /* 0x000fe40003f05070 */
[C---:B------:R-:W-:Y:S02]  /*52a0*/  ISETP.NE.AND.EX P1, PT, R5.reuse, RZ, PT, P1 ;  /* 0x000000ff0500720c */ /* 0x040fe40003f25310 */
[----:B------:R-:W-:Y:S01]  /*52b0*/  ISETP.NE.AND.EX P0, PT, R5, RZ, PT, P0 ;  /* 0x000000ff0500720c */ /* 0x000fe20003f05300 */
[----:B------:R-:W4:Y:S01]  /*52c0*/  @!UP2 LDCU UR5, c[0x0][0xb0c] ;  /* 0x00016180ff05a7ac */ /* 0x000f220008000800 */
[----:B------:R-:W-:Y:S01]  /*52d0*/  SHF.L.U32 R6, R15, 0x1f, RZ ;  /* 0x0000001f0f067819 */ /* 0x000fe200000006ff */
[----:B---3--:R-:W-:Y:S04]  /*52e0*/  UIMAD.WIDE.U32 UR16, UR15, UR8, URZ ;  /* 0x000000080f1072a5 */ /* 0x008fe8000f8e00ff */
[----:B------:R-:W-:Y:S02]  /*52f0*/  @!UP2 USHF.R.U32.HI UR4, URZ, UR9, UR17 ;  /* 0x00000009ff04a299 */ /* 0x000fe40008011611 */
[----:B------:R-:W-:Y:S02]  /*5300*/  UIMAD.WIDE.U32 UR16, UR14, UR11, URZ ;  /* 0x0000000b0e1072a5 */ /* 0x000fe4000f8e00ff */
[----:B----4-:R-:W-:Y:S04]  /*5310*/  @!UP2 UISETP.NE.AND UP0, UPT, UR5, 0x1, UPT ;  /* 0x000000010500a88c */ /* 0x010fe8000bf05270 */
[----:B------:R-:W-:Y:S02]  /*5320*/  @!UP2 USEL UR8, UR15, UR4, !UP0 ;  /* 0x000000040f08a287 */ /* 0x000fe4000c000000 */
[----:B------:R-:W-:Y:S01]  /*5330*/  @!UP2 UISETP.NE.AND UP0, UPT, UR10, 0x1, UPT ;  /* 0x000000010a00a88c */ /* 0x000fe2000bf05270 */
[----:B------:R-:W3:Y:S02]  /*5340*/  @!UP2 LDCU UR4, c[0x0][0xb20] ;  /* 0x00016400ff04a7ac */ /* 0x000ee40008000800 */
[----:B---3--:R-:W-:Y:S04]  /*5350*/  @!UP2 USHF.R.U32.HI UR4, URZ, UR4, UR17 ;  /* 0x00000004ff04a299 */ /* 0x008fe80008011611 */
[----:B------:R-:W-:Y:S04]  /*5360*/  @!UP2 USEL UR9, UR14, UR4, !UP0 ;  /* 0x000000040e09a287 */ /* 0x000fe8000c000000 */
[----:B------:R-:W-:Y:S02]  /*5370*/  @!UP2 UIADD3 UR4, UPT, UPT, -UR8, UR9, URZ ;  /* 0x000000090804a290 */ /* 0x000fe4000fffe1ff */
[----:B------:R-:W-:Y:S02]  /*5380*/  @!UP2 UIADD3 UR8, UPT, UPT, UR8, -UR9, URZ ;  /* 0x800000090808a290 */ /* 0x000fe4000fffe0ff */
[----:B------:R-:W-:Y:S02]  /*5390*/  @!UP2 UIMAD UR15, UR4, UR5, UR15 ;  /* 0x00000005040fa2a4 */ /* 0x000fe4000f8e020f */
[----:B------:R-:W-:Y:S01]  /*53a0*/  @!UP2 UIMAD UR14, UR8, UR10, UR14 ;  /* 0x0000000a080ea2a4 */ /* 0x000fe2000f8e020e */
[----:B------:R-:W-:Y:S11]  /*53b0*/  BRA.U UP3, `(.L_x_103) ;  /* 0x0000000103107547 */ /* 0x000ff6000b800000 */
[----:B------:R-:W-:Y:S04]  /*53c0*/  MOV R7, UR26 ;  /* 0x0000001a00077c02 */ /* 0x000fe80008000f00 */
[----:B------:R-:W-:Y:S04]  /*53d0*/  SHF.L.U32 R7, R7, 0x1f, RZ ;  /* 0x0000001f07077819 */ /* 0x000fe800000006ff */
[----:B------:R-:W3:Y:S02]  /*53e0*/  SYNCS.PHASECHK.TRANS64.TRYWAIT P2, [UR19+0x138], R7 ;  /* 0x00013807ff0075a7 */ /* 0x000ee40008041113 */
[----:B---3--:R-:W-:Y:S05]  /*53f0*/  @!P2 BRA `(.L_x_104) ;  /* 0x0000002c0098a947 */ /* 0x008fea0003800000 */
.L_x_103:
[----:B------:R-:W-:Y:S05]  /*5400*/  @!P1 BRA `(.L_x_105) ;  /* 0x00000000002c9947 */ /* 0x000fea0003800000 */
[----:B------:R-:W-:Y:S01]  /*5410*/  ISETP.NE.U32.AND P1, PT, R2, RZ, PT ;  /* 0x000000ff0200720c */ /* 0x000fe20003f25070 */
[----:B------:R-:W-:Y:S03]  /*5420*/  IMAD.MOV.U32 R80, RZ, RZ, 0x1 ;  /* 0x00000001ff507424 */ /* 0x000fe600078e00ff */
[----:B------:R-:W-:Y:S11]  /*5430*/  ISETP.NE.AND.EX P1, PT, R3, RZ, PT, P1 ;  /* 0x000000ff0300720c */ /* 0x000ff60003f25310 */
[----:B------:R-:W-:Y:S02]  /*5440*/  @!UPT UIADD3 URZ, UPT, UPT, URZ, URZ, URZ ;  /* 0x000000fffffff290 */ /* 0x000fe4000fffe0ff */
[----:B------:R-:W3:Y:S01]  /*5450*/  @P1 LDC.64 R8, c[0x0][0x888] ;  /* 0x00022200ff081b82 */ /* 0x000ee20000000a00 */
[----:B-1----:R-:W-:Y:S04]  /*5460*/  @P1 IMAD R0, R4, UR36, RZ ;  /* 0x0000002404001c24 */ /* 0x002fe8000f8e02ff */
[----:B---3--:R-:W-:Y:S04]  /*5470*/  @P1 IMAD.WIDE R8, R0, 0x4, R8 ;  /* 0x0000000400081825 */ /* 0x008fe800078e0208 */
[----:B------:R-:W-:Y:S01]  /*5480*/  HFMA2 R0, -RZ, RZ, 0, 5.9604644775390625e-08 ;  /* 0x00000001ff007431 */ /* 0x000fe200000001ff */
[----:B-----5:R3:W5:Y:S04]  /*5490*/  @P1 LDG.E R39, desc[UR52][R8.64] ;  /* 0x0000003408271981 */ /* 0x020768000c1e1900 */
[----:B------:R-:W-:Y:S01]  /*54a0*/  @!P1 PRMT R80, R0, 0x7610, R80 ;  /* 0x0000761000509816 */ /* 0x000fe20000000050 */
[----:B---3--:R-:W4:Y:S06]  /*54b0*/  @!P1 LDC R39, c[0x0][0x880] ;  /* 0x00022000ff279b82 */ /* 0x008f2c0000000800 */
.L_x_105:
[----:B----45:R-:W-:Y:S01]  /*54c0*/  @!P0 FSETP.EQ.AND P1, PT, R39, RZ, PT ;  /* 0x000000ff2700820b */ /* 0x030fe20003f22000 */
[----:B------:R-:W-:Y:S01]  /*54d0*/  @!UPT UIADD3 URZ, UPT, UPT, URZ, URZ, URZ ;  /* 0x000000fffffff290 */ /* 0x000fe2000fffe0ff */
[----:B------:R-:W-:Y:S11]  /*54e0*/  @!P0 BRA `(.L_x_106) ;  /* 0x0000000000188947 */ /* 0x000ff60003800000 */
[----:B------:R-:W-:Y:S02]  /*54f0*/  LOP3.LUT P0, RZ, R80, 0xff, RZ, 0xc0, !PT ;  /* 0x000000ff50ff7812 */ /* 0x000fe4000780c0ff */
[----:B------:R-:W-:Y:S04]  /*5500*/  ISETP.NE.U32.AND P1, PT, R2, RZ, PT ;  /* 0x000000ff0200720c */ /* 0x000fe80003f25070 */
[----:B------:R-:W-:Y:S04]  /*5510*/  ISETP.NE.AND.EX P1, PT, R3, RZ, PT, P1 ;  /* 0x000000ff0300720c */ /* 0x000fe80003f25310 */
[----:B------:R-:W-:Y:S03]  /*5520*/  PLOP3.LUT P1, PT, P1, PT, PT, 0x8, 0x80 ;  /* 0x000000000080781c */ /* 0x000fe60000f2e170 */
[----:B------:R-:W-:Y:S11]  /*5530*/  @P0 FSETP.EQ.AND P1, PT, R39, RZ, PT ;  /* 0x000000ff2700020b */ /* 0x000ff60003f22000 */
[----:B------:R-:W-:Y:S02]  /*5540*/  @!UPT UIADD3 URZ, UPT, UPT, URZ, URZ, URZ ;  /* 0x000000fffffff290 */ /* 0x000fe4000fffe0ff */
.L_x_106:
[----:B------:R-:W3:Y:S01]  /*5550*/  SYNCS.PHASECHK.TRANS64.TRYWAIT P0, [UR19+0x128], R6 ;  /* 0x00012806ff0075a7 */ /* 0x000ee20008001113 */
[----:B------:R-:W-:Y:S02]  /*5560*/  ELECT P2, URZ, PT ;  /* 0x0000000000ff782f */ /* 0x000fe40003840000 */
[----:B------:R-:W-:Y:S01]  /*5570*/  IADD3 R14, PT, PT, R14, 0x1, RZ ;  /* 0x000000010e0e7810 */ /* 0x000fe20007ffe0ff */
[----:B---3--:R-:W-:Y:S10]  /*5580*/  @!P0 BRA `(.L_x_107) ;  /* 0x0000002c004c8947 */ /* 0x008ff40003800000 */
.L_x_189:
[----:B------:R-:W-:Y:S01]  /*5590*/  PLOP3.LUT P1, PT, P1, P2, PT, 0xf2, 0x2f ;  /* 0x00000000002f781c */ /* 0x000fe20000f25e72 */
[----:B------:R-:W-:Y:S01]  /*55a0*/  UMOV UR16, 0x0 ;  /* 0x0000000000107882 */ /* 0x000fe20000000000 */
[----:B------:R-:W-:Y:S01]  /*55b0*/  UMOV UR17, 0x10000000 ;  /* 0x1000000000117882 */ /* 0x000fe20000000000 */
[----:B------:R-:W-:Y:S01]  /*55c0*/  UMOV UR12, UR36 ;  /* 0x00000024000c7c82 */ /* 0x000fe20008000000 */
[----:B------:R-:W-:Y:S01]  /*55d0*/  LOP3.LUT R15, R15, 0x1, RZ, 0x3c, !PT ;  /* 0x000000010f0f7812 */ /* 0x000fe200078e3cff */
[----:B------:R-:W-:Y:S01]  /*55e0*/  UPLOP3.LUT UP3, UPT, UPT, UPT, UPT, 0x80, 0x8 ;  /* 0x000000000008789c */ /* 0x000fe20003f6f070 */
[----:B------:R-:W-:Y:S07]  /*55f0*/  UMOV UR36, UR29 ;  /* 0x0000001d00247c82 */ /* 0x000fee0008000000 */
[----:B-1----:R-:W-:Y:S01]  /*5600*/  @!P1 IADD3 R6, P0, PT, R16, 0x580, RZ ;  /* 0x0000058010069810 */ /* 0x002fe20007f1e0ff */
[----:B------:R-:W-:Y:S03]  /*5610*/  VOTEU.ALL UP0, P1 ;  /* 0x0000000000ff7886 */ /* 0x000fe60000800000 */
[----:B------:R-:W-:Y:S01]  /*5620*/  @!P1 R2UR UR5, R6 ;  /* 0x00000000060592ca */ /* 0x000fe200000e0000 */
[----:B------:R-:W-:Y:S01]  /*5630*/  @!P1 IMAD.X R0, RZ, RZ, R17, P0 ;  /* 0x000000ffff009224 */ /* 0x000fe200000e0611 */
[----:B------:R-:W-:Y:S01]  /*5640*/  @!UP0 USHF.L.U32 UR10, UR51, 0x6, URZ ;  /* 0x00000006330a8899 */ /* 0x000fe200080006ff */
[----:B------:R-:W-:Y:S01]  /*5650*/  ISETP.NE.AND P0, PT, R14, 0x2, PT ;  /* 0x000000020e00780c */ /* 0x000fe20003f05270 */
[----:B------:R-:W-:Y:S02]  /*5660*/  @!UP0 USHF.L.U32 UR11, UR50, 0x6, URZ ;  /* 0x00000006320b8899 */ /* 0x000fe400080006ff */
[----:B------:R-:W-:Y:S01]  /*5670*/  @!P1 R2UR UR4, R0 ;  /* 0x00000000000492ca */ /* 0x000fe200000e0000 */
[----:B------:R-:W-:Y:S01]  /*5680*/  @!UP0 UIADD3 UR8, UPT, UPT, UR19, 0x200, URZ ;  /* 0x0000020013088890 */ /* 0x000fe2000fffe0ff */
[----:B------:R-:W-:Y:S01]  /*5690*/  SEL R0, RZ, 0x1, P0 ;  /* 0x00000001ff007807 */ /* 0x000fe20000000000 */
[----:B------:R-:W-:Y:S01]  /*56a0*/  @!UP0 UIADD3 UR9, UPT, UPT, UR19, 0x120, URZ ;  /* 0x0000012013098890 */ /* 0x000fe2000fffe0ff */
[----:B------:R-:W-:Y:S01]  /*56b0*/  SEL R14, R14, RZ, P0 ;  /* 0x000000ff0e0e7207 */ /* 0x000fe20000000000 */
[----:B------:R-:W-:Y:S01]  /*56c0*/  VOTEU.ALL UP0, P1 ;  /* 0x0000000000ff7886 */ /* 0x000fe20000800000 */
[----:B------:R-:W-:Y:S01]  /*56d0*/  LOP3.LUT R13, R13, R0, RZ, 0x3c, !PT ;  /* 0x000000000d0d7212 */ /* 0x000fe200078e3cff */
[----:B------:R-:W-:Y:S01]  /*56e0*/  IMAD.U32 R6, RZ, RZ, UR5 ;  /* 0x00000005ff067e24 */ /* 0x000fe2000f8e00ff */
[----:B------:R-:W-:Y:S02]  /*56f0*/  UIADD3 UR51, UPT, UPT, UR14, UR48, URZ ;  /* 0x000000300e337290 */ /* 0x000fe4000fffe0ff */
[----:B------:R-:W-:Y:S03]  /*5700*/  UIADD3 UR50, UPT, UPT, UR15, UR49, URZ ;  /* 0x000000310f327290 */ /* 0x000fe6000fffe0ff */
[----:B------:R-:W-:Y:S01]  /*5710*/  IMAD.U32 R7, RZ, RZ, UR4 ;  /* 0x00000004ff077e24 */ /* 0x000fe2000f8e00ff */
[----:B------:R-:W-:Y:S04]  /*5720*/  @!P1 R2UR UR4, R6 ;  /* 0x00000000060492ca */ /* 0x000fe800000e0000 */
[----:B------:R-:W-:Y:S11]  /*5730*/  @!P1 R2UR UR5, R7 ;  /* 0x00000000070592ca */ /* 0x000ff600000e0000 */
[----:B------:R-:W-:Y:S02]  /*5740*/  @!UPT UIADD3 URZ, UPT, UPT, URZ, URZ, URZ ;  /* 0x000000fffffff290 */ /* 0x000fe4000fffe0ff */
[----:B------:R3:W-:Y:S01]  /*5750*/  @!UP0 UTMALDG.3D [UR8], [UR4], desc[UR16] ;  /* 0x00001008040085b4 */ /* 0x0007e20008011000 */
[----:B------:R3:W-:Y:S01]  /*5760*/  @!P1 SYNCS.ARRIVE.TRANS64.RED.A0TR RZ, [UR19+0x120], R12 ;  /* 0x0001200cffff99a7 */ /* 0x0007e20008300413 */
[----:B------:R-:W-:Y:S01]  /*5770*/  SYNCS.ARRIVE.TRANS64.RED.A1T0 RZ, [UR54], RZ ;  /* 0x000000ffffff79a7 */ /* 0x000fe20008100436 */
[----:B------:R-:W-:Y:S05]  /*5780*/  BRA.U UP1, `(.L_x_108) ;  /* 0xfffffff501a87547 */ /* 0x000fea000b83ffff */
[----:B------:R-:W-:Y:S07]  /*5790*/  MOV R0, UR19 ;  /* 0x0000001300007c02 */ /* 0x000fee0008000f00 */
.L_x_109:
[----:B-1----:R-:W-:-:S04]  /*57a0*/  SHF.L.U32 R2, R15, 0x1f, RZ ;  /* 0x0000001f0f027819 */ /* 0x002fc800000006ff */
[----:B------:R1:W4:Y:S03]  /*57b0*/  SYNCS.PHASECHK.TRANS64.TRYWAIT P0, [R0+URZ+0x128], R2 ;  /* 0x00012802000075a7 */ /* 0x00032600080011ff */
[----:B----4-:R-:W-:Y:S05]  /*57c0*/  @!P0 NANOSLEEP.SYNCS 0x989680 ;  /* 0x009896800000895d */ /* 0x010fea0003900000 */
[----:B------:R-:W4:Y:S02]  /*57d0*/  @!P0 SYNCS.PHASECHK.TRANS64 P0, [R0+URZ+0x128], R2 ;  /* 0x00012802000085a7 */ /* 0x000f2400080010ff */
[----:B--234-:R-:W-:Y:S05]  /*57e0*/  @P0 EXIT ;  /* 0x000000000000094d */ /* 0x01cfea0003800000 */
[----:B------:R-:W-:Y:S05]  /*57f0*/  BRA `(.L_x_109) ;  /* 0xfffffffc00e87947 */ /* 0x000fea000383ffff */
.L_x_100:
[----:B------:R-:W-:-:S06]  /*5800*/  UISETP.GE.AND UP0, UPT, UR15, 0x4, UPT ;  /* 0x000000040f00788c */ /* 0x000fcc000bf06270 */
[----:B------:R-:W-:-:S13]  /*5810*/  PLOP3.LUT P0, PT, PT, PT, UP0, 0x80, 0x8 ;  /* 0x000000000008781c */ /* 0x000fda0003f0f008 */
[----:B-1----:R-:W-:Y:S05]  /*5820*/  @!P0 EXIT ;  /* 0x000000000000894d */ /* 0x002fea0003800000 */
[----:B------:R-:W-:Y:S01]  /*5830*/  BAR.SYNC.DEFER_BLOCKING 0x6, 0xa0 ;  /* 0x0182800000007b1d */ /* 0x000fe20000010000 */
[----:B------:R-:W-:Y:S01]  /*5840*/  IMAD.SHL.U32 R4, R69, 0x40, RZ ;  /* 0x0000004045047824 */ /* 0x000fe200078e00ff */
[----:B------:R-:W-:Y:S01]  /*5850*/  SHF.R.U32.HI R5, RZ, 0x1, R69 ;  /* 0x00000001ff057819 */ /* 0x000fe20000011645 */
[----:B------:R-:W-:Y:S01]  /*5860*/  IMAD.SHL.U32 R3, R81, 0x800, RZ ;  /* 0x0000080051037824 */ /* 0x000fe200078e00ff */
[----:B------:R-:W-:Y:S01]  /*5870*/  CS2R R84, SRZ ;  /* 0x0000000000547805 */ /* 0x000fe2000001ff00 */
[C---:B------:R-:W-:Y:S01]  /*5880*/  IMAD.U32 R37, R69.reuse, 0x10000, RZ ;  /* 0x0001000045257824 */ /* 0x040fe200078e00ff */
[----:B------:R-:W-:Y:S01]  /*5890*/  UMOV UR57, 0x400 ;  /* 0x0000040000397882 */ /* 0x000fe20000000000 */
[C---:B------:R-:W-:Y:S01]  /*58a0*/  LOP3.LUT R2, R4.reuse, 0x180, RZ, 0xc0, !PT ;  /* 0x0000018004027812 */ /* 0x040fe200078ec0ff */
[----:B------:R-:W-:Y:S01]  /*58b0*/  ULEA UR57, UR54, UR57, 0x18 ;  /* 0x0000003936397291 */ /* 0x000fe2000f8ec0ff */
[----:B------:R-:W-:Y:S01]  /*58c0*/  LOP3.LUT R4, R4, 0x640, RZ, 0xc0, !PT ;  /* 0x0000064004047812 */ /* 0x000fe200078ec0ff */
[----:B------:R-:W1:Y:S01]  /*58d0*/  LDC.64 R70, c[0x0][0x888] ;  /* 0x00022200ff467b82 */ /* 0x000e620000000a00 */
[----:B------:R-:W-:Y:S01]  /*58e0*/  LOP3.LUT R5, R2, 0x20, R5, 0xf8, !PT ;  /* 0x0000002002057812 */ /* 0x000fe200078ef805 */
[----:B------:R-:W-:Y:S01]  /*58f0*/  IMAD.SHL.U32 R2, R69, 0x8, RZ ;  /* 0x0000000845027824 */ /* 0x000fe200078e00ff */
[----:B------:R-:W-:Y:S01]  /*5900*/  LOP3.LUT R3, R4, 0x800, R3, 0xf8, !PT ;  /* 0x0000080004037812 */ /* 0x000fe200078ef803 */
[----:B------:R-:W-:Y:S01]  /*5910*/  UIADD3 UR4, UPT, UPT, UR57, 0x1200, URZ ;  /* 0x0000120039047890 */ /* 0x000fe2000fffe0ff */
[----:B------:R-:W-:Y:S01]  /*5920*/  IMAD.MOV.U32 R36, RZ, RZ, RZ ;  /* 0x000000ffff247224 */ /* 0x000fe200078e00ff */
[----:B------:R-:W2:Y:S01]  /*5930*/  LDCU UR59, c[0x0][0x370] ;  /* 0x00006e00ff3b77ac */ /* 0x000ea20008000800 */
[----:B------:R-:W-:Y:S01]  /*5940*/  LOP3.LUT R2, R5, 0x30, R2, 0x78, !PT ;  /* 0x0000003005027812 */ /* 0x000fe200078e7802 */
[----:B------:R-:W3:Y:S01]  /*5950*/  LDC.64 R76, c[0x0][0x890] ;  /* 0x00022400ff4c7b82 */ /* 0x000ee20000000a00 */
[----:B------:R-:W-:Y:S01]  /*5960*/  IMAD.MOV.U32 R86, RZ, RZ, RZ ;  /* 0x000000ffff567224 */ /* 0x000fe200078e00ff */
[----:B------:R-:W4:Y:S01]  /*5970*/  LDCU.64 UR62, c[0x0][0x348] ;  /* 0x00006900ff3e77ac */ /* 0x000f220008000a00 */
[----:B------:R-:W-:Y:S01]  /*5980*/  LOP3.LUT R79, R3, R2, RZ, 0xfc, !PT ;  /* 0x00000002034f7212 */ /* 0x000fe200078efcff */
[----:B------:R-:W-:Y:S01]  /*5990*/  IMAD.SHL.U32 R3, R81, 0x200000, RZ ;  /* 0x0020000051037824 */ /* 0x000fe200078e00ff */
[----:B------:R-:W2:Y:S01]  /*59a0*/  LDS R0, [UR57+0x1f0] ;  /* 0x0001f039ff007984 */ /* 0x000ea20008000800 */
[----:B------:R-:W-:-:S02]  /*59b0*/  IMAD.SHL.U32 R2, R69, 0x10, RZ ;  /* 0x0000001045027824 */ /* 0x000fc400078e00ff */
[----:B------:R-:W1:Y:S01]  /*59c0*/  LDC.64 R74, c[0x0][0x8b0] ;  /* 0x00022c00ff4a7b82 */ /* 0x000e620000000a00 */
[----:B------:R-:W-:Y:S01]  /*59d0*/  LOP3.LUT R3, R3, 0x200000, RZ, 0xc0, !PT ;  /* 0x0020000003037812 */ /* 0x000fe200078ec0ff */
[----:B------:R-:W-:Y:S01]  /*59e0*/  VIADD R78, R79, UR57 ;  /* 0x000000394f4e7c36 */ /* 0x000fe20008000000 */
[----:B------:R-:W1:Y:S01]  /*59f0*/  LDCU UR41, c[0x0][0xb0c] ;  /* 0x00016180ff2977ac */ /* 0x000e620008000800 */
[----:B------:R-:W-:Y:S01]  /*5a00*/  LOP3.LUT R2, R2, 0x20, RZ, 0xc0, !PT ;  /* 0x0000002002027812 */ /* 0x000fe200078ec0ff */
[----:B------:R-:W-:Y:S01]  /*5a10*/  IMAD.MOV.U32 R83, RZ, RZ, RZ ;  /* 0x000000ffff537224 */ /* 0x000fe200078e00ff */
[----:B------:R-:W-:Y:S01]  /*5a20*/  LOP3.LUT R37, R3, 0x400000, R37, 0xf8, !PT ;  /* 0x0040000003257812 */ /* 0x000fe200078ef825 */
[----:B------:R-:W-:Y:S01]  /*5a30*/  IMAD.U32 R87, RZ, RZ, UR4 ;  /* 0x00000004ff577e24 */ /* 0x000fe2000f8e00ff */
[----:B------:R-:W1:Y:S01]  /*5a40*/  LDC.64 R72, c[0x0][0x8a8] ;  /* 0x00022a00ff487b82 */ /* 0x000e620000000a00 */
[----:B------:R-:W-:Y:S01]  /*5a50*/  IADD3 R78, PT, PT, -R2, 0x200, R78 ;  /* 0x00000200024e7810 */ /* 0x000fe20007ffe14e */
[----:B------:R-:W1:Y:S01]  /*5a60*/  LDCU UR55, c[0x0][0xb20] ;  /* 0x00016400ff3777ac */ /* 0x000e620008000800 */
[----:B------:R-:W1:Y:S01]  /*5a70*/  LDCU UR40, c[0x0][0xb30] ;  /* 0x00016600ff2877ac */ /* 0x000e620008000800 */
[----:B------:R-:W1:Y:S01]  /*5a80*/  LDCU.64 UR38, c[0x0][0xb28] ;  /* 0x00016500ff2677ac */ /* 0x000e620008000a00 */
[----:B------:R-:W1:Y:S01]  /*5a90*/  LDCU.128 UR44, c[0x0][0xb10] ;  /* 0x00016200ff2c77ac */ /* 0x000e620008000c00 */
[----:B------:R-:W1:Y:S01]  /*5aa0*/  LDCU UR58, c[0x0][0x374] ;  /* 0x00006e80ff3a77ac */ /* 0x000e620008000800 */
[----:B------:R-:W-:Y:S01]  /*5ab0*/  UIADD3 UR56, UPT, UPT, UR57, 0x200, URZ ;  /* 0x0000020039387890 */ /* 0x000fe2000fffe0ff */
[----:B--2-4-:R-:W-:-:S11]  /*5ac0*/  IMAD.IADD R37, R0, 0x1, R37 ;  /* 0x0000000100257824 */ /* 0x014fd600078e0225 */
.L_x_127:
[----:B------:R-:W-:Y:S02]  /*5ad0*/  LEA R3, R83, UR57, 0x3 ;  /* 0x0000003953037c11 */ /* 0x000fe4000f8e18ff */
[----:B------:R-:W-:Y:S02]  /*5ae0*/  SHF.L.U32 R0, R85, 0x1f, RZ ;  /* 0x0000001f55007819 */ /* 0x000fe400000006ff */
[----:B-1----:R-:W-:Y:S02]  /*5af0*/  LEA R4, R83, UR57, 0x4 ;  /* 0x0000003953047c11 */ /* 0x002fe4000f8e20ff */
[----:B--2---:R-:W2:Y:S02]  /*5b00*/  SYNCS.PHASECHK.TRANS64.TRYWAIT P0, [R3+URZ+0x140], R0 ;  /* 0x00014000030075a7 */ /* 0x004ea400080011ff */
[----:B--2---:R-:W-:Y:S05]  /*5b10*/  @!P0 BRA `(.L_x_110) ;  /* 0x0000002800008947 */ /* 0x004fea0003800000 */
.L_x_190:
        /* <DEDUP_REMOVED lines=11> */
[----:B------:R-:W-:Y:S01]  /*5bd0*/  PLOP3.LUT P0, PT, PT, PT, UP1, 0x80, 0x8 ;  /* 0x000000000008781c */ /* 0x000fe20003f0f018 */
[----:B------:R-:W-:Y:S11]  /*5be0*/  UP2UR UR61, UPR, URZ, 0x2 ;  /* 0x00000002ff3d7883 */ /* 0x000ff60008000000 */
[----:B------:R-:W-:Y:S01]  /*5bf0*/  @!UPT UIADD3 URZ, UPT, UPT, URZ, URZ, URZ ;  /* 0x000000fffffff290 */ /* 0x000fe2000fffe0ff */
[----:B--2---:R-:W-:Y:S02]  /*5c00*/  @P0 SHF.R.U32.HI R0, RZ, 0x10, R5 ;  /* 0x00000010ff000819 */ /* 0x004fe40000011605 */
        /* <DEDUP_REMOVED lines=13> */
[----:B------:R-:W-:Y:S02]  /*5ce0*/  UISETP.NE.AND UP0, UPT, UR46, 0x1, UPT ;  /* 0x000000012e00788c */ /* 0x000fe4000bf05270 */
[----:B------:R-:W-:Y:S02]  /*5cf0*/  USHF.R.U32.HI UR15, URZ, UR55, UR15 ;  /* 0x00000037ff0f7299 */ /* 0x000fe4000801160f */
[----:B------:R-:W-:Y:S02]  /*5d00*/  UIMAD.WIDE.U32 UR18, UR59, UR44, URZ ;  /* 0x0000002c3b1272a5 */ /* 0x000fe4000f8e00ff */
[----:B------:R-:W-:Y:S02]  /*5d10*/  UIMAD.WIDE.U32 UR20, UR42, UR47, URZ ;  /* 0x0000002f2a1472a5 */ /* 0x000fe4000f8e00ff */
[----:B------:R-:W-:Y:S02]  /*5d20*/  USEL UR4, UR58, UR15, !UP0 ;  /* 0x0000000f3a047287 */ /* 0x000fe4000c000000 */
[----:B------:R-:W-:Y:S02]  /*5d30*/  UISETP.NE.AND UP2, UPT, UR37, 0x1, UPT ;  /* 0x000000012500788c */ /* 0x000fe4000bf45270 */
[----:B------:R-:W-:Y:S02]  /*5d40*/  USHF.R.U32.HI UR14, URZ, UR45, UR19 ;  /* 0x0000002dff0e7299 */ /* 0x000fe40008011613 */
[----:B------:R-:W-:Y:S02]  /*5d50*/  USHF.R.U32.HI UR15, URZ, UR55, UR21 ;  /* 0x00000037ff0f7299 */ /* 0x000fe40008011615 */
[----:B------:R-:W-:Y:S02]  /*5d60*/  UIMAD.WIDE.U32 UR18, UR4, UR38, URZ ;  /* 0x00000026041272a5 */ /* 0x000fe4000f8e00ff */
[----:B------:R-:W-:Y:S02]  /*5d70*/  UISETP.NE.AND UP1, UPT, UR41, 0x1, UPT ;  /* 0x000000012900788c */ /* 0x000fe4000bf25270 */
[----:B------:R-:W-:Y:S02]  /*5d80*/  UIMAD.WIDE.U32 UR16, UR43, UR44, URZ ;  /* 0x0000002c2b1072a5 */ /* 0x000fe4000f8e00ff */
[----:B------:R-:W-:Y:S02]  /*5d90*/  USEL UR8, UR42, UR15, !UP0 ;  /* 0x0000000f2a087287 */ /* 0x000fe4000c000000 */
[----:B------:R-:W-:Y:S02]  /*5da0*/  USEL UR9, UR59, UR14, !UP1 ;  /* 0x0000000e3b097287 */ /* 0x000fe4000c800000 */
[----:B------:R-:W-:Y:S02]  /*5db0*/  USHF.R.U32.HI UR14, URZ, UR45, UR17 ;  /* 0x0000002dff0e7299 */ /* 0x000fe40008011611 */
[----:B------:R-:W-:Y:S02]  /*5dc0*/  UIMAD.WIDE.U32 UR16, UR9, UR38, URZ ;  /* 0x00000026091072a5 */ /* 0x000fe4000f8e00ff */
[----:B------:R-:W-:Y:S02]  /*5dd0*/  USEL UR5, UR43, UR14, !UP1 ;  /* 0x0000000e2b057287 */ /* 0x000fe4000c800000 */
[----:B------:R-:W-:Y:S02]  /*5de0*/  @UP2 USHF.R.U32.HI UR9, URZ, UR39, UR17 ;  /* 0x00000027ff092299 */ /* 0x000fe40008011611 */
[----:B------:R-:W-:Y:S02]  /*5df0*/  UIMAD.WIDE.U32 UR12, UR8, UR38, URZ ;  /* 0x00000026080c72a5 */ /* 0x000fe4000f8e00ff */
[----:B------:R-:W-:Y:S02]  /*5e00*/  UIMAD UR6, UR37, UR9, URZ ;  /* 0x00000009250672a4 */ /* 0x000fe4000f8e02ff */
[----:B------:R-:W-:Y:S01]  /*5e10*/  USHF.R.U32.HI UR11, URZ, UR39, UR13 ;  /* 0x00000027ff0b7299 */ /* 0x000fe2000801160d */
[----:B------:R-:W-:Y:S02]  /*5e20*/  UMOV UR15, UR19 ;  /* 0x00000013000f7c82 */ /* 0x000fe40008000000 */
[----:B------:R-:W-:Y:S02]  /*5e30*/  @UP2 USHF.R.U32.HI UR4, URZ, UR39, UR15 ;  /* 0x00000027ff042299 */ /* 0x000fe4000801160f */
[----:B------:R-:W-:Y:S02]  /*5e40*/  USEL UR12, UR8, UR11, !UP2 ;  /* 0x0000000b080c7287 */ /* 0x000fe4000d000000 */
[----:B------:R-:W-:Y:S02]  /*5e50*/  UIMAD UR4, UR37, UR4, URZ ;  /* 0x00000004250472a4 */ /* 0x000fe4000f8e02ff */
[----:B------:R-:W-:Y:S02]  /*5e60*/  UIADD3 UR11, UPT, UPT, -UR12, URZ, URZ ;  /* 0x000000ff0c0b7290 */ /* 0x000fe4000fffe1ff */
[----:B------:R-:W-:Y:S02]  /*5e70*/  UISETP.GE.AND UP0, UPT, UR8, UR4, UPT ;  /* 0x000000040800728c */ /* 0x000fe4000bf06270 */
[----:B------:R-:W-:Y:S02]  /*5e80*/  UIMAD UR11, UR37, UR11, UR8 ;  /* 0x0000000b250b72a4 */ /* 0x000fe4000f8e0208 */
[----:B------:R-:W-:Y:S02]  /*5e90*/  UISETP.GE.OR UP0, UPT, UR5, UR6, UP0 ;  /* 0x000000060500728c */ /* 0x000fe40008706670 */
[----:B------:R-:W-:Y:S02]  /*5ea0*/  UIMAD.WIDE.U32 UR6, UR5, UR38, URZ ;  /* 0x00000026050672a5 */ /* 0x000fe4000f8e00ff */
[----:B------:R-:W-:Y:S04]  /*5eb0*/  UIADD3 UR6, UPT, UPT, -UR8, URZ, URZ ;  /* 0x000000ff08067290 */ /* 0x000fe8000fffe1ff */
[----:B------:R-:W-:Y:S03]  /*5ec0*/  UIMAD UR42, UR46, UR6, UR42 ;  /* 0x000000062e2a72a4 */ /* 0x000fe6000f8e022a */
[----:B------:R-:W-:Y:S02]  /*5ed0*/  @!UP0 USHF.R.U32.HI UR4, URZ, UR39, UR7 ;  /* 0x00000027ff048299 */ /* 0x000fe40008011607 */
[----:B------:R-:W-:Y:S02]  /*5ee0*/  UIADD3 UR7, UPT, UPT, -UR5, URZ, URZ ;  /* 0x000000ff05077290 */ /* 0x000fe4000fffe1ff */
[----:B------:R-:W-:Y:S02]  /*5ef0*/  @!UP0 USEL UR4, UR5, UR4, !UP2 ;  /* 0x0000000405048287 */ /* 0x000fe4000d000000 */
[----:B------:R-:W-:Y:S02]  /*5f00*/  UIMAD UR43, UR41, UR7, UR43 ;  /* 0x00000007292b72a4 */ /* 0x000fe4000f8e022b */
[----:B------:R-:W-:Y:S02]  /*5f10*/  @!UP0 UIMAD UR10, UR9, UR11, UR4 ;  /* 0x0000000b090a82a4 */ /* 0x000fe4000f8e0204 */
[----:B------:R-:W-:Y:S04]  /*5f20*/  @!UP0 UIADD3 UR11, UPT, UPT, UR12, -UR4, URZ ;  /* 0x800000040c0b8290 */ /* 0x000fe8000fffe0ff */
[----:B------:R-:W-:Y:S03]  /*5f30*/  @!UP0 UIMAD UR8, UR11, UR37, UR5 ;  /* 0x000000250b0882a4 */ /* 0x000fe6000f8e0205 */
[----:B------:R-:W-:Y:S02]  /*5f40*/  @!UP0 UMOV UR5, UR10 ;  /* 0x0000000a00058c82 */ /* 0x000fe40008000000 */
[----:B------:R-:W-:Y:S02]  /*5f50*/  UIMAD UR43, UR5, UR41, UR43 ;  /* 0x00000029052b72a4 */ /* 0x000fe4000f8e022b */
[----:B------:R-:W-:Y:S11]  /*5f60*/  UIMAD UR42, UR8, UR46, UR42 ;  /* 0x0000002e082a72a4 */ /* 0x000ff6000f8e022a */
[----:B------:R-:W-:Y:S01]  /*5f70*/  @!UPT UIADD3 URZ, UPT, UPT, URZ, URZ, URZ ;  /* 0x000000fffffff290 */ /* 0x000fe2000fffe0ff */
.L_x_111:
[----:B------:R-:W-:Y:S01]  /*5f80*/  UISETP.NE.AND UP0, UPT, UR40, 0x1, UPT ;  /* 0x000000012800788c */ /* 0x000fe2000bf05270 */
[----:B------:R-:W-:Y:S10]  /*5f90*/  IADD3 R83, PT, PT, R83, 0x1, RZ ;  /* 0x0000000153537810 */ /* 0x000ff40007ffe0ff */
[----:B------:R-:W2:Y:S01]  /*5fa0*/  @!UP0 LDCU.128 UR8, c[0x0][0xb10] ;  /* 0x00016200ff0887ac */ /* 0x000ea20008000c00 */
[----:B------:R-:W4:Y:S01]  /*5fb0*/  @!UP0 LDCU UR5, c[0x0][0xb0c] ;  /* 0x00016180ff0587ac */ /* 0x000f220008000800 */
[----:B------:R-:W3:Y:S01]  /*5fc0*/  @!UP0 LDCU UR4, c[0x0][0xb20] ;  /* 0x00016400ff0487ac */ /* 0x000ee20008000800 */
[----:B--2---:R-:W-:Y:S02]  /*5fd0*/  UIMAD.WIDE.U32 UR6, UR43, UR8, URZ ;  /* 0x000000082b0672a5 */ /* 0x004fe4000f8e00ff */
[----:B------:R-:W-:Y:S02]  /*5fe0*/  UIMAD.WIDE.U32 UR12, UR42, UR11, URZ ;  /* 0x0000000b2a0c72a5 */ /* 0x000fe4000f8e00ff */
[----:B------:R-:W-:Y:S02]  /*5ff0*/  @!UP0 UISETP.NE.AND UP1, UPT, UR10, 0x1, UPT ;  /* 0x000000010a00888c */ /* 0x000fe4000bf25270 */
[----:B------:R-:W-:Y:S02]  /*6000*/  @!UP0 USHF.R.U32.HI UR7, URZ, UR9, UR7 ;  /* 0x00000009ff078299 */ /* 0x000fe40008011607 */
[----:B----4-:R-:W-:Y:S02]  /*6010*/  @!UP0 UISETP.NE.AND UP2, UPT, UR5, 0x1, UPT ;  /* 0x000000010500888c */ /* 0x010fe4000bf45270 */
[----:B---3--:R-:W-:Y:S02]  /*6020*/  @!UP0 USHF.R.U32.HI UR4, URZ, UR4, UR13 ;  /* 0x00000004ff048299 */ /* 0x008fe4000801160d */
[----:B------:R-:W-:Y:S02]  /*6030*/  @!UP0 USEL UR7, UR43, UR7, !UP2 ;  /* 0x000000072b078287 */ /* 0x000fe4000d000000 */
[----:B------:R-:W-:Y:S04]  /*6040*/  @!UP0 USEL UR6, UR42, UR4, !UP1 ;  /* 0x000000042a068287 */ /* 0x000fe8000c800000 */
[----:B------:R-:W-:Y:S02]  /*6050*/  @!UP0 UIADD3 UR4, UPT, UPT, -UR7, UR6, URZ ;  /* 0x0000000607048290 */ /* 0x000fe4000fffe1ff */
[----:B------:R-:W-:Y:S02]  /*6060*/  @!UP0 UIADD3 UR6, UPT, UPT, UR7, -UR6, URZ ;  /* 0x8000000607068290 */ /* 0x000fe4000fffe0ff */
[----:B------:R-:W-:Y:S02]  /*6070*/  @!UP0 UIMAD UR43, UR4, UR5, UR43 ;  /* 0x00000005042b82a4 */ /* 0x000fe4000f8e022b */
[----:B------:R-:W-:Y:S02]  /*6080*/  @!UP0 UIMAD UR42, UR6, UR10, UR42 ;  /* 0x0000000a062a82a4 */ /* 0x000fe4000f8e022a */
[----:B------:R-:W-:Y:S09]  /*6090*/  ULOP3.LUT UP0, URZ, UR56, 0x1b0, URZ, 0xc0, !UPT ;  /* 0x000001b038ff7892 */ /* 0x000ff2000f80c0ff */
[----:B------:R-:W-:Y:S05]  /*60a0*/  BRA.U !UP0, `(.L_x_112) ;  /* 0x0000000108407547 */ /* 0x000fea000b800000 */
[----:B------:R-:W2:Y:S01]  /*60b0*/  LDCU.64 UR8, c[0x4][0x80] ;  /* 0x01001000ff0877ac */ /* 0x000ea20008000a00 */
[----:B------:R-:W-:Y:S01]  /*60c0*/  MOV R3, 0x0 ;  /* 0x0000000000037802 */ /* 0x000fe20000000f00 */
[----:B------:R-:W-:Y:S02]  /*60d0*/  HFMA2 R12, -RZ, RZ, 0, 5.9604644775390625e-08 ;  /* 0x00000001ff0c7431 */ /* 0x000fe400000001ff */
[----:B------:R-:W-:Y:S02]  /*60e0*/  IMAD.MOV.U32 R8, RZ, RZ, 0x70 ;  /* 0x00000070ff087424 */ /* 0x000fe400078e00ff */
[----:B------:R-:W-:Y:S01]  /*60f0*/  IMAD.MOV.U32 R13, RZ, RZ, RZ ;  /* 0x000000ffff0d7224 */ /* 0x000fe200078e00ff */
[----:B------:R-:W3:Y:S01]  /*6100*/  LDCU.64 UR6, c[0x4][0x88] ;  /* 0x01001100ff0677ac */ /* 0x000ee20008000a00 */
[----:B------:R-:W4:Y:S01]  /*6110*/  LDC.64 R2, c[0x4][R3] ;  /* 0x0100000003027b82 */ /* 0x000f220000000a00 */
[----:B------:R-:W1:Y:S01]  /*6120*/  LDCU.64 UR4, c[0x4][0x8] ;  /* 0x01000100ff0477ac */ /* 0x000e620008000a00 */
[----:B--2---:R-:W-:Y:S01]  /*6130*/  MOV R5, UR9 ;  /* 0x0000000900057c02 */ /* 0x004fe20008000f00 */
[----:B------:R-:W-:Y:S01]  /*6140*/  IMAD.U32 R4, RZ, RZ, UR8 ;  /* 0x00000008ff047e24 */ /* 0x000fe2000f8e00ff */
[----:B---3--:R-:W-:Y:S01]  /*6150*/  MOV R7, UR7 ;  /* 0x0000000700077c02 */ /* 0x008fe20008000f00 */
[----:B------:R-:W-:Y:S01]  /*6160*/  IMAD.U32 R6, RZ, RZ, UR6 ;  /* 0x00000006ff067e24 */ /* 0x000fe2000f8e00ff */
[----:B-1----:R-:W-:Y:S01]  /*6170*/  MOV R11, UR5 ;  /* 0x00000005000b7c02 */ /* 0x002fe20008000f00 */
[----:B------:R-:W-:Y:S02]  /*6180*/  IMAD.U32 R10, RZ, RZ, UR4 ;  /* 0x00000004ff0a7e24 */ /* 0x000fe4000f8e00ff */
[----:B------:R-:W-:Y:S07]  /*6190*/  LEPC R20, `(.L_x_112) ;  /* 0x000000001014794e */ /* 0x000fee0000000000 */
[----:B----45:R-:W-:Y:S05]  /*61a0*/  CALL.ABS.NOINC R2 ;  /* 0x0000000002007343 */ /* 0x030fea0003c00000 */
.L_x_112:
[----:B------:R-:W-:Y:S01]  /*61b0*/  LOP3.LUT P0, RZ, R87, 0x1b0, RZ, 0xc0, !PT ;  /* 0x000001b057ff7812 */ /* 0x000fe2000780c0ff */
[----:B------:R-:W-:Y:S11]  /*61c0*/  BSSY.RECONVERGENT B6, `(.L_x_113) ;  /* 0x0000013000067945 */ /* 0x000ff60003800200 */
[----:B------:R-:W-:Y:S01]  /*61d0*/  @!UPT UIADD3 URZ, UPT, UPT, URZ, URZ, URZ ;  /* 0x000000fffffff290 */ /* 0x000fe2000fffe0ff */
[----:B------:R-:W-:Y:S05]  /*61e0*/  @!P0 BRA `(.L_x_114) ;  /* 0x0000000000408947 */ /* 0x000fea0003800000 */
        /* <DEDUP_REMOVED lines=16> */
.L_x_114:
[----:B------:R-:W-:Y:S05]  /*62f0*/  BSYNC.RECONVERGENT B6 ;  /* 0x0000000000067941 */ /* 0x000fea0003800200 */
.L_x_113:
[----:B------:R-:W-:Y:S02]  /*6300*/  ISETP.NE.U32.AND P0, PT, R70, RZ, PT ;  /* 0x000000ff4600720c */ /* 0x000fe40003f05070 */
[C---:B------:R-:W-:Y:S02]  /*6310*/  ISETP.NE.U32.AND P2, PT, R76.reuse, RZ, PT ;  /* 0x000000ff4c00720c */ /* 0x040fe40003f45070 */
[----:B------:R-:W-:Y:S02]  /*6320*/  ISETP.NE.AND.EX P0, PT, R71, RZ, PT, P0 ;  /* 0x000000ff4700720c */ /* 0x000fe40003f05300 */
[----:B------:R-:W-:Y:S02]  /*6330*/  ISETP.NE.U32.AND P4, PT, R76, RZ, PT ;  /* 0x000000ff4c00720c */ /* 0x000fe40003f85070 */
[C---:B------:R-:W-:Y:S02]  /*6340*/  ISETP.NE.AND.EX P2, PT, R77.reuse, RZ, P0, P2 ;  /* 0x000000ff4d00720c */ /* 0x040fe40000745320 */
[----:B------:R-:W-:Y:S02]  /*6350*/  ISETP.NE.AND.EX P4, PT, R77, RZ, PT, P4 ;  /* 0x000000ff4d00720c */ /* 0x000fe40003f85340 */
[----:B------:R-:W-:Y:S02]  /*6360*/  ISETP.NE.U32.AND P5, PT, R74, RZ, PT ;  /* 0x000000ff4a00720c */ /* 0x000fe40003fa5070 */
[----:B------:R-:W-:Y:S02]  /*6370*/  PLOP3.LUT P0, PT, PT, PT, PT, 0x8, 0x80 ;  /* 0x000000000080781c */ /* 0x000fe40003f0e170 */
[----:B------:R-:W-:Y:S05]  /*6380*/  ISETP.NE.AND.EX P5, PT, R75, RZ, PT, P5 ;  /* 0x000000ff4b00720c */ /* 0x000fea0003fa5350 */
[----:B------:R-:W-:Y:S02]  /*6390*/  @!P2 ISETP.NE.U32.AND P1, PT, R70, RZ, PT ;  /* 0x000000ff4600a20c */ /* 0x000fe40003f25070 */
[----:B------:R-:W-:Y:S02]  /*63a0*/  @!P2 PLOP3.LUT P0, PT, P4, PT, PT, 0x80, 0x8 ;  /* 0x000000000008a81c */ /* 0x000fe4000270f070 */
[----:B------:R-:W-:Y:S01]  /*63b0*/  @!P2 ISETP.NE.AND.EX P1, PT, R71, RZ, PT, P1 ;  /* 0x000000ff4700a20c */ /* 0x000fe20003f25310 */
[----:B------:R-:W-:Y:S01]  /*63c0*/  @!UPT UIADD3 URZ, UPT, UPT, URZ, URZ, URZ ;  /* 0x000000fffffff290 */ /* 0x000fe2000fffe0ff */
[----:B------:R-:W-:Y:S11]  /*63d0*/  @!P4 BRA `(.L_x_115) ;  /* 0x00000000002cc947 */ /* 0x000ff60003800000 */
[----:B------:R-:W-:Y:S01]  /*63e0*/  ISETP.NE.U32.AND P3, PT, R70, RZ, PT ;  /* 0x000000ff4600720c */ /* 0x000fe20003f65070 */
[----:B------:R-:W-:Y:S03]  /*63f0*/  IMAD.MOV.U32 R80, RZ, RZ, 0x1 ;  /* 0x00000001ff507424 */ /* 0x000fe600078e00ff */
[----:B------:R-:W-:Y:S11]  /*6400*/  ISETP.NE.AND.EX P3, PT, R71, RZ, PT, P3 ;  /* 0x000000ff4700720c */ /* 0x000ff60003f65330 */
[----:B------:R-:W-:Y:S02]  /*6410*/  @!UPT UIADD3 URZ, UPT, UPT, URZ, URZ, URZ ;  /* 0x000000fffffff290 */ /* 0x000fe4000fffe0ff */
[----:B------:R-:W2:Y:S01]  /*6420*/  @P3 LDC.64 R2, c[0x0][0x888] ;  /* 0x00022200ff023b82 */ /* 0x000ea20000000a00 */
[----:B-1----:R-:W-:Y:S04]  /*6430*/  @P3 IMAD R0, R76, UR36, RZ ;  /* 0x000000244c003c24 */ /* 0x002fe8000f8e02ff */
[----:B--2---:R-:W-:Y:S04]  /*6440*/  @P3 IMAD.WIDE R2, R0, 0x4, R2 ;  /* 0x0000000400023825 */ /* 0x004fe800078e0202 */
[----:B------:R-:W-:Y:S01]  /*6450*/  HFMA2 R0, -RZ, RZ, 0, 5.9604644775390625e-08 ;  /* 0x00000001ff007431 */ /* 0x000fe200000001ff */
[----:B-----5:R2:W5:Y:S04]  /*6460*/  @P3 LDG.E R39, desc[UR52][R2.64] ;  /* 0x0000003402273981 */ /* 0x020568000c1e1900 */
[----:B------:R-:W-:Y:S01]  /*6470*/  @!P3 PRMT R80, R0, 0x7610, R80 ;  /* 0x000076100050b816 */ /* 0x000fe20000000050 */
[----:B--2---:R-:W3:Y:S06]  /*6480*/  @!P3 LDC R39, c[0x0][0x880] ;  /* 0x00022000ff27bb82 */ /* 0x004eec0000000800 */
.L_x_115:
[----:B------:R-:W-:Y:S05]  /*6490*/  @!P5 BRA `(.L_x_116) ;  /* 0x000000000020d947 */ /* 0x000fea0003800000 */
[----:B------:R-:W-:Y:S04]  /*64a0*/  ISETP.NE.U32.AND P3, PT, R72, RZ, PT ;  /* 0x000000ff4800720c */ /* 0x000fe80003f65070 */
[----:B------:R-:W-:Y:S11]  /*64b0*/  ISETP.NE.AND.EX P3, PT, R73, RZ, PT, P3 ;  /* 0x000000ff4900720c */ /* 0x000ff60003f65330 */
[----:B------:R-:W-:Y:S02]  /*64c0*/  @!UPT UIADD3 URZ, UPT, UPT, URZ, URZ, URZ ;  /* 0x000000fffffff290 */ /* 0x000fe4000fffe0ff */
[----:B------:R-:W2:Y:S01]  /*64d0*/  @P3 LDC.64 R2, c[0x0][0x8a8] ;  /* 0x00022a00ff023b82 */ /* 0x000ea20000000a00 */
[----:B-1----:R-:W-:Y:S04]  /*64e0*/  @P3 IMAD R0, R74, UR36, RZ ;  /* 0x000000244a003c24 */ /* 0x002fe8000f8e02ff */
[----:B--2---:R-:W-:Y:S05]  /*64f0*/  @P3 IMAD.WIDE R2, R0, 0x4, R2 ;  /* 0x0000000400023825 */ /* 0x004fea00078e0202 */
[----:B-----5:R2:W5:Y:S02]  /*6500*/  @P3 LDG.E R38, desc[UR52][R2.64] ;  /* 0x0000003402263981 */ /* 0x020564000c1e1900 */
[----:B--2---:R-:W4:Y:S02]  /*6510*/  @!P3 LDC R38, c[0x0][0x8a0] ;  /* 0x00022800ff26bb82 */ /* 0x004f240000000800 */
.L_x_116:
[----:B---3-5:R-:W-:Y:S01]  /*6520*/  @!P2 FSETP.NEU.AND P3, PT, R39, RZ, PT ;  /* 0x000000ff2700a20b */ /* 0x028fe20003f6d000 */
[----:B------:R-:W-:Y:S01]  /*6530*/  BSSY B1, `(.L_x_117) ;  /* 0x0000036000017945 */ /* 0x000fe20003800000 */
[----:B------:R-:W-:Y:S02]  /*6540*/  @!P2 SEL R2, RZ, 0xffffffff, P1 ;  /* 0xffffffffff02a807 */ /* 0x000fe40000800000 */
[----:B------:R-:W-:Y:S02]  /*6550*/  CS2R R18, SRZ ;  /* 0x0000000000127805 */ /* 0x000fe4000001ff00 */
[----:B-1----:R-:W-:Y:S02]  /*6560*/  @!P2 SEL R0, RZ, 0xffffffff, P3 ;  /* 0xffffffffff00a807 */ /* 0x002fe40001800000 */
[----:B------:R-:W-:Y:S02]  /*6570*/  CS2R R16, SRZ ;  /* 0x0000000000107805 */ /* 0x000fe4000001ff00 */
[----:B------:R-:W-:Y:S02]  /*6580*/  @!P2 LOP3.LUT P1, RZ, R80, 0xff, RZ, 0xc0, !PT ;  /* 0x000000ff50ffa812 */ /* 0x000fe4000782c0ff */
[----:B------:R-:W-:Y:S02]  /*6590*/  CS2R R26, SRZ ;  /* 0x00000000001a7805 */ /* 0x000fe4000001ff00 */
[----:B------:R-:W-:Y:S02]  /*65a0*/  LEA R82, R36, UR57, 0x3 ;  /* 0x0000003924527c11 */ /* 0x000fe4000f8e18ff */
[----:B------:R-:W-:Y:S02]  /*65b0*/  CS2R R24, SRZ ;  /* 0x0000000000187805 */ /* 0x000fe4000001ff00 */
[----:B------:R-:W-:Y:S01]  /*65c0*/  @P0 SEL R0, R2, R0, !P1 ;  /* 0x0000000002000207 */ /* 0x000fe20004800000 */
[----:B------:R-:W-:Y:S01]  /*65d0*/  IMAD R2, R36, 0x20, R37 ;  /* 0x0000002024027824 */ /* 0x000fe200078e0225 */
[----:B------:R-:W-:Y:S02]  /*65e0*/  SHF.L.U32 R4, R86, 0x1f, RZ ;  /* 0x0000001f56047819 */ /* 0x000fe400000006ff */
[----:B------:R-:W-:Y:S02]  /*65f0*/  @!P2 LOP3.LUT R0, R0, 0x1, RZ, 0xc0, !PT ;  /* 0x000000010000a812 */ /* 0x000fe400078ec0ff */
[----:B------:R-:W-:Y:S02]  /*6600*/  PLOP3.LUT P5, PT, PT, PT, PT, 0x8, 0x80 ;  /* 0x000000000080781c */ /* 0x000fe40003fae170 */
[----:B------:R-:W-:Y:S11]  /*6610*/  ISETP.NE.U32.OR P2, PT, R0, 0x1, P2 ;  /* 0x000000010000780c */ /* 0x000ff60001745470 */
[----:B------:R-:W-:Y:S02]  /*6620*/  @!UPT UIADD3 URZ, UPT, UPT, URZ, URZ, URZ ;  /* 0x000000fffffff290 */ /* 0x000fe4000fffe0ff */
[----:B------:R-:W-:Y:S04]  /*6630*/  @P2 SHF.L.U32 R0, R84, 0x1f, RZ ;  /* 0x0000001f54002819 */ /* 0x000fe800000006ff */
[----:B------:R-:W1:Y:S01]  /*6640*/  @P2 SYNCS.PHASECHK.TRANS64.TRYWAIT P0, [UR57+0x120], R0 ;  /* 0x00012000ff0025a7 */ /* 0x000e620008001139 */
[----:B------:R2:W3:Y:S01]  /*6650*/  SYNCS.PHASECHK.TRANS64.TRYWAIT P3, [R82+URZ+0x160], R4 ;  /* 0x00016004520075a7 */ /* 0x0004e200080611ff */
[----:B-1----:R-:W-:Y:S01]  /*6660*/  @P2 PLOP3.LUT P5, PT, P0, PT, PT, 0x8, 0x80 ;  /* 0x000000000080281c */ /* 0x002fe200007ae170 */
[----:B------:R-:W-:Y:S01]  /*6670*/  @!UPT UIADD3 URZ, UPT, UPT, URZ, URZ, URZ ;  /* 0x000000fffffff290 */ /* 0x000fe2000fffe0ff */
[----:B--23--:R-:W-:Y:S11]  /*6680*/  @!P2 BRA `(.L_x_118) ;  /* 0x000000000080a947 */ /* 0x00cff60003800000 */
[----:B------:R-:W-:Y:S01]  /*6690*/  ISETP.NE.U32.AND P0, PT, R70, RZ, PT ;  /* 0x000000ff4600720c */ /* 0x000fe20003f05070 */
[----:B------:R-:W-:Y:S01]  /*66a0*/  BSSY B0, `(.L_x_119) ;  /* 0x0000012000007945 */ /* 0x000fe20003800000 */
[----:B------:R-:W-:Y:S02]  /*66b0*/  FSETP.NEU.AND P2, PT, R39, RZ, PT ;  /* 0x000000ff2700720b */ /* 0x000fe40003f4d000 */
[----:B------:R-:W-:Y:S02]  /*66c0*/  CS2R R26, SRZ ;  /* 0x00000000001a7805 */ /* 0x000fe4000001ff00 */
[----:B------:R-:W-:Y:S02]  /*66d0*/  ISETP.NE.AND.EX P0, PT, R71, RZ, PT, P0 ;  /* 0x000000ff4700720c */ /* 0x000fe40003f05300 */
[----:B------:R-:W-:Y:S02]  /*66e0*/  CS2R R24, SRZ ;  /* 0x0000000000187805 */ /* 0x000fe4000001ff00 */
[----:B------:R-:W-:Y:S02]  /*66f0*/  LOP3.LUT P1, RZ, R80, 0xff, RZ, 0xc0, !PT ;  /* 0x000000ff50ff7812 */ /* 0x000fe4000782c0ff */
[----:B------:R-:W-:Y:S02]  /*6700*/  CS2R R18, SRZ ;  /* 0x0000000000127805 */ /* 0x000fe4000001ff00 */
[----:B------:R-:W-:Y:S02]  /*6710*/  SEL R0, RZ, 0xffffffff, P2 ;  /* 0xffffffffff007807 */ /* 0x000fe40001000000 */
[----:B------:R-:W-:Y:S02]  /*6720*/  CS2R R16, SRZ ;  /* 0x0000000000107805 */ /* 0x000fe4000001ff00 */
[----:B------:R-:W-:Y:S04]  /*6730*/  SEL R3, RZ, 0xffffffff, P0 ;  /* 0xffffffffff037807 */ /* 0x000fe80000000000 */
[----:B------:R-:W-:Y:S04]  /*6740*/  @P4 SEL R0, R3, R0, !P1 ;  /* 0x0000000003004207 */ /* 0x000fe80004800000 */
[----:B------:R-:W-:Y:S04]  /*6750*/  LOP3.LUT R0, R0, 0x1, RZ, 0xc0, !PT ;  /* 0x0000000100007812 */ /* 0x000fe800078ec0ff */
[----:B------:R-:W-:Y:S01]  /*6760*/  ISETP.NE.U32.AND P0, PT, R0, 0x1, PT ;  /* 0x000000010000780c */ /* 0x000fe20003f05070 */
[----:B------:R-:W-:Y:S01]  /*6770*/  @!UPT UIADD3 URZ, UPT, UPT, URZ, URZ, URZ ;  /* 0x000000fffffff290 */ /* 0x000fe2000fffe0ff */
[----:B------:R-:W-:Y:S11]  /*6780*/  @!P5 BRA `(.L_x_120) ;  /* 0x00000000000cd947 */ /* 0x000ff60003800000 */
[----:B------:R-:W-:Y:S04]  /*6790*/  SHF.L.U32 R3, R84, 0x1f, RZ ;  /* 0x0000001f54037819 */ /* 0x000fe800000006ff */
[----:B------:R-:W1:Y:S02]  /*67a0*/  SYNCS.PHASECHK.TRANS64.TRYWAIT P1, [UR57+0x120], R3 ;  /* 0x00012003ff0075a7 */ /* 0x000e640008021139 */
[----:B-1----:R-:W-:Y:S05]  /*67b0*/  @!P1 BRA `(.L_x_121) ;  /* 0x0000001800ec9947 */ /* 0x002fea0003800000 */
.L_x_120:
[----:B------:R-:W-:Y:S05]  /*67c0*/  BSYNC B0 ;  /* 0x0000000000007941 */ /* 0x000fea0003800000 */
.L_x_119:
[----:B------:R2:W3:Y:S01]  /*67d0*/  @P0 LDS.128 R24, [R79+UR57+0x200] ;  /* 0x000200394f180984 */ /* 0x0004e20008000c00 */
[----:B------:R-:W-:Y:S01]  /*67e0*/  UIADD3 UR4, UPT, UPT, UR57, 0x128, URZ ;  /* 0x0000012839047890 */ /* 0x000fe2000fffe0ff */
[----:B------:R-:W-:Y:S02]  /*67f0*/  LOP3.LUT R84, R84, 0x1, RZ, 0x3c, !PT ;  /* 0x0000000154547812 */ /* 0x000fe400078e3cff */
[----:B------:R2:W1:Y:S01]  /*6800*/  @P0 LDS.128 R16, [R78+0x10] ;  /* 0x000010004e100984 */ /* 0x0004620000000c00 */
[----:B------:R-:W-:Y:S01]  /*6810*/  UPRMT UR4, UR54, 0x654, UR4 ;  /* 0x0000065436047896 */ /* 0x000fe20008000004 */
[----:B------:R-:W-:Y:S01]  /*6820*/  @!PT LDS RZ, [RZ] ;  /* 0x00000000fffff984 */ /* 0x000fe20000000800 */
[----:B------:R-:W-:Y:S01]  /*6830*/  @!PT LDS RZ, [RZ] ;  /* 0x00000000fffff984 */ /* 0x000fe20000000800 */
[----:B------:R-:W-:Y:S01]  /*6840*/  @!PT LDS RZ, [RZ] ;  /* 0x00000000fffff984 */ /* 0x000fe20000000800 */
[----:B------:R-:W-:Y:S01]  /*6850*/  @!PT LDS RZ, [RZ] ;  /* 0x00000000fffff984 */ /* 0x000fe20000000800 */
[----:B------:R5:W-:Y:S06]  /*6860*/  MEMBAR.ALL.CTA ;  /* 0x0000000000007992 */ /* 0x000bec0000008000 */
[----:B-----5:R-:W5:Y:S02]  /*6870*/  FENCE.VIEW.ASYNC.S ;  /* 0x00000000000073c6 */ /* 0x020f640000000000 */
[----:B-----5:R-:W-:Y:S03]  /*6880*/  SYNCS.ARRIVE.TRANS64.RED.A1T0 RZ, [UR4], RZ ;  /* 0x000000ffffff79a7 */ /* 0x020fe60008100404 */
.L_x_118:
[----:B------:R-:W-:Y:S05]  /*6890*/  BSYNC B1 ;  /* 0x0000000000017941 */ /* 0x000fea0003800000 */
.L_x_117:
[----:B-1----:R-:W-:Y:S04]  /*68a0*/  SHF.R.U32.HI R0, RZ, 0x15, R2 ;  /* 0x00000015ff007819 */ /* 0x002fe80000011602 */
[----:B------:R-:W-:Y:S01]  /*68b0*/  LOP3.LUT P0, RZ, R0, 0x3, R81, 0x48, !PT ;  /* 0x0000000300ff7812 */ /* 0x000fe20007804851 */
[----:B------:R-:W-:Y:S01]  /*68c0*/  @!UPT UIADD3 URZ, UPT, UPT, URZ, URZ, URZ ;  /* 0x000000fffffff290 */ /* 0x000fe2000fffe0ff */
[----:B------:R-:W-:Y:S11]  /*68d0*/  @P3 BRA `(.L_x_122) ;  /* 0x0000000000083947 */ /* 0x000ff60003800000 */
[----:B------:R-:W1:Y:S02]  /*68e0*/  SYNCS.PHASECHK.TRANS64.TRYWAIT P1, [R82+URZ+0x160], R4 ;  /* 0x00016004520075a7 */ /* 0x000e6400080211ff */
[----:B-1----:R-:W-:Y:S05]  /*68f0*/  @!P1 BRA `(.L_x_123) ;  /* 0x0000001800b49947 */ /* 0x002fea0003800000 */
.L_x_122:
[----:B------:R-:W-:Y:S05]  /*6900*/  @!P0 BRA `(.L_x_124) ;  /* 0x0000000000408947 */ /* 0x000fea0003800000 */
[----:B------:R-:W1:Y:S01]  /*6910*/  LDCU.64 UR8, c[0x4][0x70] ;  /* 0x01000e00ff0877ac */ /* 0x000e620008000a00 */
[----:B------:R-:W-:Y:S01]  /*6920*/  MOV R15, 0x0 ;  /* 0x00000000000f7802 */ /* 0x000fe20000000f00 */
[----:B------:R-:W-:Y:S02]  /*6930*/  HFMA2 R12, -RZ, RZ, 0, 5.9604644775390625e-08 ;  /* 0x00000001ff0c7431 */ /* 0x000fe400000001ff */
[----:B------:R-:W-:Y:S02]  /*6940*/  IMAD.MOV.U32 R8, RZ, RZ, 0x192 ;  /* 0x00000192ff087424 */ /* 0x000fe400078e00ff */
[----:B------:R-:W-:Y:S01]  /*6950*/  IMAD.MOV.U32 R13, RZ, RZ, RZ ;  /* 0x000000ffff0d7224 */ /* 0x000fe200078e00ff */
[----:B------:R-:W5:Y:S01]  /*6960*/  LDCU.64 UR6, c[0x4][0x78] ;  /* 0x01000f00ff0677ac */ /* 0x000f620008000a00 */
[----:B------:R-:W2:Y:S01]  /*6970*/  LDC.64 R14, c[0x4][R15] ;  /* 0x010000000f0e7b82 */ /* 0x000ea20000000a00 */
[----:B------:R-:W3:Y:S01]  /*6980*/  LDCU.64 UR4, c[0x4][0x10] ;  /* 0x01000200ff0477ac */ /* 0x000ee20008000a00 */
[----:B-1----:R-:W-:Y:S01]  /*6990*/  MOV R5, UR9 ;  /* 0x0000000900057c02 */ /* 0x002fe20008000f00 */
[----:B------:R-:W-:Y:S01]  /*69a0*/  IMAD.U32 R4, RZ, RZ, UR8 ;  /* 0x00000008ff047e24 */ /* 0x000fe2000f8e00ff */
[----:B-----5:R-:W-:Y:S01]  /*69b0*/  MOV R7, UR7 ;  /* 0x0000000700077c02 */ /* 0x020fe20008000f00 */
[----:B------:R-:W-:Y:S01]  /*69c0*/  IMAD.U32 R6, RZ, RZ, UR6 ;  /* 0x00000006ff067e24 */ /* 0x000fe2000f8e00ff */
[----:B---3--:R-:W-:Y:S01]  /*69d0*/  MOV R11, UR5 ;  /* 0x00000005000b7c02 */ /* 0x008fe20008000f00 */
[----:B------:R-:W-:Y:S02]  /*69e0*/  IMAD.U32 R10, RZ, RZ, UR4 ;  /* 0x00000004ff0a7e24 */ /* 0x000fe4000f8e00ff */
[----:B------:R-:W-:Y:S07]  /*69f0*/  LEPC R20, `(.L_x_124) ;  /* 0x000000001014794e */ /* 0x000fee0000000000 */
[----:B--2-4-:R-:W-:Y:S05]  /*6a00*/  CALL.ABS.NOINC R14 ;  /* 0x000000000e007343 */ /* 0x014fea0003c00000 */
.L_x_124:
[----:B------:R-:W-:Y:S01]  /*6a10*/  LOP3.LUT P0, RZ, R69, 0x60, RZ, 0xc0, !PT ;  /* 0x0000006045ff7812 */ /* 0x000fe2000780c0ff */
[----:B------:R-:W-:Y:S05]  /*6a20*/  WARPSYNC.ALL ;  /* 0x0000000000007948 */ /* 0x000fea0003800000 */
[----:B------:R-:W-:Y:S01]  /*6a30*/  R2UR UR4, R2 ;  /* 0x00000000020472ca */ /* 0x000fe200000e0000 */
[----:B------:R-:W-:Y:S01]  /*6a40*/  BSSY.RECONVERGENT B0, `(.L_x_125) ;  /* 0x000009d000007945 */ /* 0x000fe20003800200 */
[-C--:B---3--:R-:W-:Y:S02]  /*6a50*/  F2FP.F16.E4M3.UNPACK_B R2, R24.reuse ;  /* 0x00000018ff02723e */ /* 0x088fe400020006ff */
[-C--:B------:R-:W-:Y:S02]  /*6a60*/  F2FP.F16.E4M3.UNPACK_B R4, R25.reuse ;  /* 0x00000019ff04723e */ /* 0x080fe400020006ff */
[----:B------:R-:W-:Y:S01]  /*6a70*/  F2FP.F16.E4M3.UNPACK_B R24, R24.H1 ;  /* 0x00000018ff18723e */ /* 0x000fe200030006ff */
[----:B------:R-:W-:Y:S01]  /*6a80*/  HADD2.F32 R0, -RZ, R2.H0_H0 ;  /* 0x20000002ff007230 */ /* 0x000fe20000004100 */
[----:B------:R-:W-:Y:S01]  /*6a90*/  F2FP.F16.E4M3.UNPACK_B R25, R25.H1 ;  /* 0x00000019ff19723e */ /* 0x000fe200030006ff */
[----:B------:R-:W-:Y:S01]  /*6aa0*/  HADD2.F32 R41, -RZ, R4.H0_H0 ;  /* 0x20000004ff297230 */ /* 0x000fe20000004100 */
[-C--:B------:R-:W-:Y:S01]  /*6ab0*/  F2FP.F16.E4M3.UNPACK_B R46, R26.reuse ;  /* 0x0000001aff2e723e */ /* 0x080fe200020006ff */
[--C-:B------:R-:W-:Y:S01]  /*6ac0*/  HADD2.F32 R3, -RZ, R24.reuse.H0_H0 ;  /* 0x20000018ff037230 */ /* 0x100fe20000004100 */
[----:B------:R-:W-:Y:S01]  /*6ad0*/  F2FP.F16.E4M3.UNPACK_B R48, R26.H1 ;  /* 0x0000001aff30723e */ /* 0x000fe200030006ff */
[----:B------:R-:W-:Y:S01]  /*6ae0*/  HADD2.F32 R40, -RZ, R24.H1_H1 ;  /* 0x30000018ff287230 */ /* 0x000fe20000004100 */
[-C--:B------:R-:W-:Y:S01]  /*6af0*/  F2FP.F16.E4M3.UNPACK_B R50, R27.reuse ;  /* 0x0000001bff32723e */ /* 0x080fe200020006ff */
[----:B------:R-:W-:Y:S01]  /*6b00*/  HADD2.F32 R42, -RZ, R4.H1_H1 ;  /* 0x30000004ff2a7230 */ /* 0x000fe20000004100 */
[----:B------:R-:W-:Y:S01]  /*6b10*/  F2FP.F16.E4M3.UNPACK_B R52, R27.H1 ;  /* 0x0000001bff34723e */ /* 0x000fe200030006ff */
[--C-:B------:R-:W-:Y:S01]  /*6b20*/  HADD2.F32 R43, -RZ, R25.reuse.H0_H0 ;  /* 0x20000019ff2b7230 */ /* 0x100fe20000004100 */
[-C--:B------:R-:W-:Y:S01]  /*6b30*/  F2FP.F16.E4M3.UNPACK_B R54, R16.reuse ;  /* 0x00000010ff36723e */ /* 0x080fe200020006ff */
[----:B------:R-:W-:Y:S01]  /*6b40*/  HADD2.F32 R44, -RZ, R25.H1_H1 ;  /* 0x30000019ff2c7230 */ /* 0x000fe20000004100 */
[----:B------:R-:W-:Y:S01]  /*6b50*/  F2FP.F16.E4M3.UNPACK_B R56, R16.H1 ;  /* 0x00000010ff38723e */ /* 0x000fe200030006ff */
[----:B------:R-:W-:Y:S01]  /*6b60*/  HADD2.F32 R2, -RZ, R2.H1_H1 ;  /* 0x30000002ff027230 */ /* 0x000fe20000004100 */
[-C--:B------:R-:W-:Y:S01]  /*6b70*/  F2FP.F16.E4M3.UNPACK_B R58, R17.reuse ;  /* 0x00000011ff3a723e */ /* 0x080fe200020006ff */
[--C-:B------:R-:W-:Y:S01]  /*6b80*/  HADD2.F32 R45, -RZ, R46.reuse.H0_H0 ;  /* 0x2000002eff2d7230 */ /* 0x100fe20000004100 */
        /* <DEDUP_REMOVED lines=10> */
[----:B------:R-:W1:Y:S01]  /*6c30*/  LDTM.x32 R4, tmem[UR4] ;  /* 0x00000004000479ee */ /* 0x000e6200082c0000 */
[----:B------:R-:W-:Y:S01]  /*6c40*/  NOP ;  /* 0x0000000000007918 */ /* 0x000fe20000000000 */
[----:B------:R-:W-:Y:S01]  /*6c50*/  IADD3 R82, PT, PT, R82, 0x180, RZ ;  /* 0x0000018052527810 */ /* 0x000fe20007ffe0ff */
[--C-:B------:R-:W-:Y:S01]  /*6c60*/  HADD2.F32 R53, -RZ, R54.reuse.H0_H0 ;  /* 0x20000036ff357230 */ /* 0x100fe20000004100 */
[----:B------:R-:W-:Y:S01]  /*6c70*/  IADD3 R36, PT, PT, R36, 0x1, RZ ;  /* 0x0000000124247810 */ /* 0x000fe20007ffe0ff */
[----:B------:R-:W-:Y:S01]  /*6c80*/  HADD2.F32 R54, -RZ, R54.H1_H1 ;  /* 0x30000036ff367230 */ /* 0x000fe20000004100 */
[----:B------:R-:W-:Y:S01]  /*6c90*/  LOP3.LUT R82, R82, 0xfefffff8, RZ, 0xc0, !PT ;  /* 0xfefffff852527812 */ /* 0x000fe200078ec0ff */
[--C-:B------:R-:W-:Y:S02]  /*6ca0*/  HADD2.F32 R57, -RZ, R58.reuse.H0_H0 ;  /* 0x2000003aff397230 */ /* 0x100fe40000004100 */
[----:B------:R-:W-:Y:S01]  /*6cb0*/  HADD2.F32 R58, -RZ, R58.H1_H1 ;  /* 0x3000003aff3a7230 */ /* 0x000fe20000004100 */
[----:B-1----:R1:W-:Y:S01]  /*6cc0*/  SYNCS.ARRIVE.TRANS64.RED.A1T0 RZ, [R82+URZ], RZ ;  /* 0x000000ff52ff79a7 */ /* 0x0023e200081004ff */
[--C-:B------:R-:W-:Y:S02]  /*6cd0*/  HADD2.F32 R61, -RZ, R62.reuse.H0_H0 ;  /* 0x2000003eff3d7230 */ /* 0x100fe40000004100 */
[----:B------:R-:W-:Y:S02]  /*6ce0*/  HADD2.F32 R62, -RZ, R62.H1_H1 ;  /* 0x3000003eff3e7230 */ /* 0x000fe40000004100 */
[--C-:B------:R-:W-:Y:S02]  /*6cf0*/  HADD2.F32 R65, -RZ, R66.reuse.H0_H0 ;  /* 0x20000042ff417230 */ /* 0x100fe40000004100 */
[----:B------:R-:W-:Y:S02]  /*6d00*/  HADD2.F32 R66, -RZ, R66.H1_H1 ;  /* 0x30000042ff427230 */ /* 0x000fe40000004100 */
[--C-:B------:R-:W-:Y:S02]  /*6d10*/  HADD2.F32 R51, -RZ, R52.reuse.H0_H0 ;  /* 0x20000034ff337230 */ /* 0x100fe40000004100 */
[----:B------:R-:W-:Y:S02]  /*6d20*/  HADD2.F32 R52, -RZ, R52.H1_H1 ;  /* 0x30000034ff347230 */ /* 0x000fe40000004100 */
[--C-:B------:R-:W-:Y:S02]  /*6d30*/  HADD2.F32 R55, -RZ, R56.reuse.H0_H0 ;  /* 0x20000038ff377230 */ /* 0x100fe40000004100 */
[C---:B----4-:R-:W-:Y:S01]  /*6d40*/  FMUL R4, R38.reuse, R4 ;  /* 0x0000000426047220 */ /* 0x050fe20000400000 */
[C---:B------:R-:W-:Y:S01]  /*6d50*/  FMUL R5, R38.reuse, R5 ;  /* 0x0000000526057220 */ /* 0x040fe20000400000 */
[C---:B------:R-:W-:Y:S01]  /*6d60*/  FMUL R8, R38.reuse, R8 ;  /* 0x0000000826087220 */ /* 0x040fe20000400000 */
[C---:B------:R-:W-:Y:S01]  /*6d70*/  FMUL R9, R38.reuse, R9 ;  /* 0x0000000926097220 */ /* 0x040fe20000400000 */
[C---:B------:R-:W-:Y:S01]  /*6d80*/  FFMA R4, R39.reuse, R0, R4 ;  /* 0x0000000027047223 */ /* 0x040fe20000000004 */
[C---:B------:R-:W-:Y:S01]  /*6d90*/  FFMA R5, R39.reuse, R2, R5 ;  /* 0x0000000227057223 */ /* 0x040fe20000000005 */
[C---:B------:R-:W-:Y:S01]  /*6da0*/  FMUL R12, R38.reuse, R12 ;  /* 0x0000000c260c7220 */ /* 0x040fe20000400000 */
        /* <DEDUP_REMOVED lines=15> */
[C---:B------:R-:W-:Y:S01]  /*6ea0*/  FFMA R6, R39.reuse, R3, R6 ;  /* 0x0000000327067223 */ /* 0x040fe20000000006 */
[C---:B------:R-:W-:Y:S01]  /*6eb0*/  FFMA R7, R39.reuse, R40, R7 ;  /* 0x0000002827077223 */ /* 0x040fe20000000007 */
[C---:B------:R-:W-:Y:S01]  /*6ec0*/  FFMA R8, R39.reuse, R41, R8 ;  /* 0x0000002927087223 */ /* 0x040fe20000000008 */
[C---:B------:R-:W-:Y:S01]  /*6ed0*/  FFMA R9, R39.reuse, R42, R9 ;  /* 0x0000002a27097223 */ /* 0x040fe20000000009 */
[C---:B------:R-:W-:Y:S01]  /*6ee0*/  FFMA R10, R39.reuse, R43, R10 ;  /* 0x0000002b270a7223 */ /* 0x040fe2000000000a */
[C---:B------:R-:W-:Y:S01]  /*6ef0*/  FFMA R11, R39.reuse, R44, R11 ;  /* 0x0000002c270b7223 */ /* 0x040fe2000000000b */
[C---:B------:R-:W-:Y:S01]  /*6f00*/  FFMA R12, R39.reuse, R45, R12 ;  /* 0x0000002d270c7223 */ /* 0x040fe2000000000c */
[----:B------:R-:W-:Y:S01]  /*6f10*/  FFMA R13, R39, R46, R13 ;  /* 0x0000002e270d7223 */ /* 0x000fe2000000000d */
[----:B------:R-:W-:Y:S01]  /*6f20*/  F2FP.SATFINITE.E4M3.F32.PACK_AB_MERGE_C R6, R7, R6, RZ ;  /* 0x000000060706723e */ /* 0x000fe200048070ff */
[C---:B------:R-:W-:Y:S01]  /*6f30*/  FMUL R14, R38.reuse, R14 ;  /* 0x0000000e260e7220 */ /* 0x040fe20000400000 */
[----:B------:R-:W-:Y:S01]  /*6f40*/  F2FP.SATFINITE.E4M3.F32.PACK_AB_MERGE_C R10, R11, R10, RZ ;  /* 0x0000000a0b0a723e */ /* 0x000fe200048070ff */
[C---:B------:R-:W-:Y:S01]  /*6f50*/  FMUL R15, R38.reuse, R15 ;  /* 0x0000000f260f7220 */ /* 0x040fe20000400000 */
[----:B------:R-:W-:Y:S01]  /*6f60*/  F2FP.SATFINITE.E4M3.F32.PACK_AB_MERGE_C R4, R5, R4, R6 ;  /* 0x000000040504723e */ /* 0x000fe20004807006 */
[----:B------:R-:W-:Y:S01]  /*6f70*/  FFMA R14, R39, R47, R14 ;  /* 0x0000002f270e7223 */ /* 0x000fe2000000000e */
[----:B------:R-:W-:Y:S01]  /*6f80*/  F2FP.SATFINITE.E4M3.F32.PACK_AB_MERGE_C R5, R9, R8, R10 ;  /* 0x000000080905723e */ /* 0x000fe2000480700a */
[C---:B------:R-:W-:Y:S01]  /*6f90*/  FFMA R15, R39.reuse, R48, R15 ;  /* 0x00000030270f7223 */ /* 0x040fe2000000000f */
[C---:B------:R-:W-:Y:S01]  /*6fa0*/  FFMA R16, R39.reuse, R49, R16 ;  /* 0x0000003127107223 */ /* 0x040fe20000000010 */
[C---:B------:R-:W-:Y:S01]  /*6fb0*/  FFMA R17, R39.reuse, R50, R17 ;  /* 0x0000003227117223 */ /* 0x040fe20000000011 */
[C---:B------:R-:W-:Y:S01]  /*6fc0*/  FMUL R18, R38.reuse, R18 ;  /* 0x0000001226127220 */ /* 0x040fe20000400000 */
[C---:B------:R-:W-:Y:S01]  /*6fd0*/  FMUL R19, R38.reuse, R19 ;  /* 0x0000001326137220 */ /* 0x040fe20000400000 */
[----:B------:R-:W-:Y:S02]  /*6fe0*/  HADD2.F32 R56, -RZ, R56.H1_H1 ;  /* 0x30000038ff387230 */ /* 0x000fe40000004100 */
[C---:B------:R-:W-:Y:S01]  /*6ff0*/  FMUL R22, R38.reuse, R22 ;  /* 0x0000001626167220 */ /* 0x040fe20000400000 */
[C---:B------:R-:W-:Y:S01]  /*7000*/  FFMA R18, R39.reuse, R51, R18 ;  /* 0x0000003327127223 */ /* 0x040fe20000000012 */
[C---:B------:R-:W-:Y:S01]  /*7010*/  FFMA R19, R39.reuse, R52, R19 ;  /* 0x0000003427137223 */ /* 0x040fe20000000013 */
[C---:B------:R-:W-:Y:S01]  /*7020*/  FMUL R23, R38.reuse, R23 ;  /* 0x0000001726177220 */ /* 0x040fe20000400000 */
[C---:B------:R-:W-:Y:S01]  /*7030*/  FFMA R20, R39.reuse, R53, R20 ;  /* 0x0000003527147223 */ /* 0x040fe20000000014 */
[C---:B------:R-:W-:Y:S01]  /*7040*/  FFMA R21, R39.reuse, R54, R21 ;  /* 0x0000003627157223 */ /* 0x040fe20000000015 */
[--C-:B------:R-:W-:Y:S02]  /*7050*/  HADD2.F32 R59, -RZ, R60.reuse.H0_H0 ;  /* 0x2000003cff3b7230 */ /* 0x100fe40000004100 */
[C---:B------:R-:W-:Y:S01]  /*7060*/  FFMA R22, R39.reuse, R55, R22 ;  /* 0x0000003727167223 */ /* 0x040fe20000000016 */
[----:B------:R-:W-:Y:S02]  /*7070*/  HADD2.F32 R60, -RZ, R60.H1_H1 ;  /* 0x3000003cff3c7230 */ /* 0x000fe40000004100 */
[C---:B------:R-:W-:Y:S01]  /*7080*/  FMUL R3, R38.reuse, R26 ;  /* 0x0000001a26037220 */ /* 0x040fe20000400000 */
        /* <DEDUP_REMOVED lines=16> */
[----:B------:R-:W-:Y:S01]  /*7190*/  FFMA R31, R39, R64, R31 ;  /* 0x00000040271f7223 */ /* 0x000fe2000000001f */
[----:B------:R-:W-:Y:S01]  /*71a0*/  FMUL R35, R38, R35 ;  /* 0x0000002326237220 */ /* 0x000fe20000400000 */
[----:B------:R-:W-:Y:S01]  /*71b0*/  F2FP.SATFINITE.E4M3.F32.PACK_AB_MERGE_C R14, R15, R14, RZ ;  /* 0x0000000e0f0e723e */ /* 0x000fe200048070ff */
[----:B------:R-:W-:Y:S01]  /*71c0*/  FFMA R28, R39, R65, R28 ;  /* 0x00000041271c7223 */ /* 0x000fe2000000001c */
[----:B------:R-:W-:Y:S01]  /*71d0*/  F2FP.SATFINITE.E4M3.F32.PACK_AB_MERGE_C R7, R19, R18, RZ ;  /* 0x000000121307723e */ /* 0x000fe200048070ff */
[C---:B------:R-:W-:Y:S01]  /*71e0*/  FFMA R29, R39.reuse, R66, R29 ;  /* 0x00000042271d7223 */ /* 0x040fe2000000001d */
[----:B------:R-:W-:Y:S01]  /*71f0*/  FFMA R30, R39, R67, R30 ;  /* 0x00000043271e7223 */ /* 0x000fe2000000001e */
[----:B------:R-:W-:Y:S01]  /*7200*/  F2FP.SATFINITE.E4M3.F32.PACK_AB_MERGE_C R22, R23, R22, RZ ;  /* 0x000000161716723e */ /* 0x000fe200048070ff */
[----:B------:R-:W-:Y:S01]  /*7210*/  FFMA R35, R39, R68, R35 ;  /* 0x0000004427237223 */ /* 0x000fe20000000023 */
[----:B------:R-:W-:Y:S02]  /*7220*/  F2FP.SATFINITE.E4M3.F32.PACK_AB_MERGE_C R6, R13, R12, R14 ;  /* 0x0000000c0d06723e */ /* 0x000fe4000480700e */
[----:B------:R-:W-:Y:S02]  /*7230*/  F2FP.SATFINITE.E4M3.F32.PACK_AB_MERGE_C R7, R17, R16, R7 ;  /* 0x000000101107723e */ /* 0x000fe40004807007 */
[----:B------:R-:W-:Y:S02]  /*7240*/  F2FP.SATFINITE.E4M3.F32.PACK_AB_MERGE_C R20, R21, R20, R22 ;  /* 0x000000141514723e */ /* 0x000fe40004807016 */
[----:B------:R-:W-:Y:S01]  /*7250*/  F2FP.SATFINITE.E4M3.F32.PACK_AB_MERGE_C R3, R27, R3, RZ ;  /* 0x000000031b03723e */ /* 0x000fe200048070ff */
[----:B------:R1:W-:Y:S01]  /*7260*/  STS.128 [R79+UR57+0x1200], R4 ;  /* 0x001200044f007988 */ /* 0x0003e20008000c39 */
[----:B------:R-:W-:Y:S02]  /*7270*/  F2FP.SATFINITE.E4M3.F32.PACK_AB_MERGE_C R22, R31, R26, RZ ;  /* 0x0000001a1f16723e */ /* 0x000fe400048070ff */
[----:B------:R-:W-:Y:S02]  /*7280*/  F2FP.SATFINITE.E4M3.F32.PACK_AB_MERGE_C R23, R35, R30, RZ ;  /* 0x0000001e2317723e */ /* 0x000fe400048070ff */
[----:B------:R-:W-:Y:S02]  /*7290*/  F2FP.SATFINITE.E4M3.F32.PACK_AB_MERGE_C R21, R2, R0, R3 ;  /* 0x000000000215723e */ /* 0x000fe40004807003 */
[----:B------:R-:W-:Y:S02]  /*72a0*/  F2FP.SATFINITE.E4M3.F32.PACK_AB_MERGE_C R22, R25, R24, R22 ;  /* 0x000000181916723e */ /* 0x000fe40004807016 */
[----:B------:R-:W-:Y:S05]  /*72b0*/  F2FP.SATFINITE.E4M3.F32.PACK_AB_MERGE_C R23, R29, R28, R23 ;  /* 0x0000001c1d17723e */ /* 0x000fea0004807017 */
[----:B------:R1:W-:Y:S01]  /*72c0*/  STS.128 [R78+0x1010], R20 ;  /* 0x001010144e007388 */ /* 0x0003e20000000c00 */
[----:B------:R-:W-:Y:S01]  /*72d0*/  @!PT LDS RZ, [RZ] ;  /* 0x00000000fffff984 */ /* 0x000fe20000000800 */
[----:B------:R-:W-:Y:S01]  /*72e0*/  @!PT LDS RZ, [RZ] ;  /* 0x00000000fffff984 */ /* 0x000fe20000000800 */
[----:B------:R-:W-:Y:S01]  /*72f0*/  @!PT LDS RZ, [RZ] ;  /* 0x00000000fffff984 */ /* 0x000fe20000000800 */
[----:B------:R-:W-:Y:S01]  /*7300*/  @!PT LDS RZ, [RZ] ;  /* 0x00000000fffff984 */ /* 0x000fe20000000800 */
[----:B------:R3:W-:Y:S07]  /*7310*/  MEMBAR.ALL.CTA ;  /* 0x0000000000007992 */ /* 0x0007ee0000008000 */
[----:B---3--:R-:W3:Y:S02]  /*7320*/  FENCE.VIEW.ASYNC.S ;  /* 0x00000000000073c6 */ /* 0x008ee40000000000 */
[----:B---3--:R-:W-:Y:S06]  /*7330*/  BAR.SYNC.DEFER_BLOCKING 0x1, 0x80 ;  /* 0x0042000000007b1d */ /* 0x008fec0000010000 */
[----:B------:R-:W-:Y:S05]  /*7340*/  @P0 BRA `(.L_x_126) ;  /* 0x0000000000300947 */ /* 0x000fea0003800000 */
[----:B------:R-:W-:Y:S02]  /*7350*/  UIADD3 UR10, UPT, UPT, UR57, 0x1200, URZ ;  /* 0x00001200390a7890 */ /* 0x000fe4000fffe0ff */
[----:B------:R-:W-:Y:S02]  /*7360*/  UIADD3 UR8, UP0, UPT, UR62, 0x680, URZ ;  /* 0x000006803e087890 */ /* 0x000fe4000ff1e0ff */
[----:B------:R-:W-:Y:S02]  /*7370*/  USHF.L.U32 UR5, UR51, 0x6, URZ ;  /* 0x0000000633057899 */ /* 0x000fe400080006ff */
[----:B------:R-:W-:Y:S01]  /*7380*/  MOV R87, UR10 ;  /* 0x0000000a00577c02 */ /* 0x000fe20008000f00 */
[----:B------:R-:W-:Y:S02]  /*7390*/  USHF.L.U32 UR6, UR50, 0x6, URZ ;  /* 0x0000000632067899 */ /* 0x000fe400080006ff */
[----:B------:R-:W-:Y:S01]  /*73a0*/  UIADD3.X UR9, UPT, UPT, URZ, UR63, URZ, UP0, !UPT ;  /* 0x0000003fff097290 */ /* 0x000fe200087fe4ff */
[----:B------:R-:W-:Y:S01]  /*73b0*/  R2UR UR4, R87 ;  /* 0x00000000570472ca */ /* 0x000fe200000e0000 */
[----:B------:R-:W-:Y:S11]  /*73c0*/  UMOV UR7, UR36 ;  /* 0x0000002400077c82 */ /* 0x000ff60008000000 */
[----:B------:R-:W-:Y:S01]  /*73d0*/  @!UPT UIADD3 URZ, UPT, UPT, URZ, URZ, URZ ;  /* 0x000000fffffff290 */ /* 0x000fe2000fffe0ff */
[----:B------:R3:W-:Y:S01]  /*73e0*/  UTMASTG.3D [UR4], [UR8] ;  /* 0x00000004080073b5 */ /* 0x0007e20008010000 */
[----:B------:R0:W-:Y:S01]  /*73f0*/  UTMACMDFLUSH ;  /* 0x00000000000079b7 */ /* 0x0001e20000000000 */
[----:B---3--:R-:W-:Y:S04]  /*7400*/  DEPBAR.LE SB0, 0x0 ;  /* 0x000080000000791a */ /* 0x008fe80000000000 */
.L_x_126:
[----:B------:R-:W-:Y:S05]  /*7410*/  BSYNC.RECONVERGENT B0 ;  /* 0x0000000000007941 */ /* 0x000fea0003800200 */
.L_x_125:
[----:B------:R-:W-:Y:S01]  /*7420*/  BAR.SYNC.DEFER_BLOCKING 0x1, 0x80 ;  /* 0x0042000000007b1d */ /* 0x000fe20000010000 */
[----:B------:R-:W-:Y:S01]  /*7430*/  ISETP.NE.AND P0, PT, R83, 0x2, PT ;  /* 0x000000025300780c */ /* 0x000fe20003f05270 */
[----:B------:R-:W-:Y:S01]  /*7440*/  UISETP.NE.AND UP0, UPT, UR61, URZ, UPT ;  /* 0x000000ff3d00728c */ /* 0x000fe2000bf05270 */
[----:B------:R-:W-:Y:S01]  /*7450*/  ISETP.NE.AND P1, PT, R36, 0x4, PT ;  /* 0x000000042400780c */ /* 0x000fe20003f25270 */
[----:B------:R-:W-:Y:S01]  /*7460*/  UIADD3 UR51, UPT, UPT, UR42, UR48, URZ ;  /* 0x000000302a337290 */ /* 0x000fe2000fffe0ff */
[----:B------:R-:W-:Y:S01]  /*7470*/  SEL R2, RZ, 0x1, P0 ;  /* 0x00000001ff027807 */ /* 0x000fe20000000000 */
[----:B------:R-:W-:Y:S01]  /*7480*/  UIADD3 UR50, UPT, UPT, UR43, UR49, URZ ;  /* 0x000000312b327290 */ /* 0x000fe2000fffe0ff */
[----:B------:R-:W-:Y:S02]  /*7490*/  SEL R0, RZ, 0x1, P1 ;  /* 0x00000001ff007807 */ /* 0x000fe40000800000 */
[----:B------:R-:W-:Y:S02]  /*74a0*/  LOP3.LUT R85, R85, R2, RZ, 0x3c, !PT ;  /* 0x0000000255557212 */ /* 0x000fe400078e3cff */
[----:B------:R-:W-:Y:S02]  /*74b0*/  LOP3.LUT R86, R86, R0, RZ, 0x3c, !PT ;  /* 0x0000000056567212 */ /* 0x000fe400078e3cff */
[----:B------:R-:W-:Y:S02]  /*74c0*/  SEL R83, R83, RZ, P0 ;  /* 0x000000ff53537207 */ /* 0x000fe40000000000 */
[----:B------:R-:W-:Y:S01]  /*74d0*/  SEL R36, R36, RZ, P1 ;  /* 0x000000ff24247207 */ /* 0x000fe20000800000 */
[----:B------:R-:W-:Y:S01]  /*74e0*/  UMOV UR36, UR60 ;  /* 0x0000003c00247c82 */ /* 0x000fe20008000000 */
[----:B------:R-:W-:Y:S05]  /*74f0*/  BRA.U UP0, `(.L_x_127) ;  /* 0xffffffe500747547 */ /* 0x000fea000b83ffff */
[----:B------:R-:W-:Y:S05]  /*7500*/  EXIT ;  /* 0x000000000000794d */ /* 0x000fea0003800000 */
.L_x_25:
[----:B--2---:R2:W3:Y:S02]  /*7510*/  SYNCS.PHASECHK.TRANS64.TRYWAIT P0, [R0+URZ+0x1b0], R2 ;  /* 0x0001b002000075a7 */ /* 0x0044e400080011ff */
[----:B---3--:R-:W-:Y:S05]  /*7520*/  @!P0 NANOSLEEP.SYNCS 0x989680 ;  /* 0x009896800000895d */ /* 0x008fea0003900000 */
[----:B------:R-:W3:Y:S02]  /*7530*/  @!P0 SYNCS.PHASECHK.TRANS64 P0, [R0+URZ+0x1b0], R2 ;  /* 0x0001b002000085a7 */ /* 0x000ee400080010ff */
[----:B---3--:R-:W-:Y:S05]  /*7540*/  @!P0 BRA `(.L_x_25) ;  /* 0xfffffffc00f08947 */ /* 0x008fea000383ffff */
[----:B------:R-:W-:Y:S05]  /*7550*/  BRA `(.L_x_128) ;  /* 0xffffffa400887947 */ /* 0x000fea000383ffff */
.L_x_28:
[----:B--2---:R-:W-:-:S07]  /*7560*/  MOV R0, UR33 ;  /* 0x0000002100007c02 */ /* 0x004fce0008000f00 */
.L_x_129:
[----:B--2---:R2:W3:Y:S02]  /*7570*/  SYNCS.PHASECHK.TRANS64.TRYWAIT P0, [R0+URZ+0x90], R3 ;  /* 0x00009003000075a7 */ /* 0x0044e400080011ff */
[----:B---3--:R-:W-:Y:S05]  /*7580*/  @!P0 NANOSLEEP.SYNCS 0x989680 ;  /* 0x009896800000895d */ /* 0x008fea0003900000 */
[----:B------:R-:W3:Y:S02]  /*7590*/  @!P0 SYNCS.PHASECHK.TRANS64 P0, [R0+URZ+0x90], R3 ;  /* 0x00009003000085a7 */ /* 0x000ee400080010ff */
[----:B---3--:R-:W-:Y:S05]  /*75a0*/  @!P0 BRA `(.L_x_129) ;  /* 0xfffffffc00f08947 */ /* 0x008fea000383ffff */
[----:B------:R-:W-:Y:S05]  /*75b0*/  BRA `(.L_x_27) ;  /* 0xffffffa400d87947 */ /* 0x000fea000383ffff */
.L_x_35:
[----:B-1----:R-:W-:-:S07]  /*75c0*/  MOV R0, UR33 ;  /* 0x0000002100007c02 */ /* 0x002fce0008000f00 */
.L_x_130:
[----:B-1----:R1:W2:Y:S02]  /*75d0*/  SYNCS.PHASECHK.TRANS64.TRYWAIT P0, [R0+URZ+0x90], R3 ;  /* 0x00009003000075a7 */ /* 0x0022a400080011ff */
[----:B--2---:R-:W-:Y:S05]  /*75e0*/  @!P0 NANOSLEEP.SYNCS 0x989680 ;  /* 0x009896800000895d */ /* 0x004fea0003900000 */
[----:B------:R-:W2:Y:S02]  /*75f0*/  @!P0 SYNCS.PHASECHK.TRANS64 P0, [R0+URZ+0x90], R3 ;  /* 0x00009003000085a7 */ /* 0x000ea400080010ff */
[----:B--2---:R-:W-:Y:S05]  /*7600*/  @!P0 BRA `(.L_x_130) ;  /* 0xfffffffc00f08947 */ /* 0x004fea000383ffff */
[----:B------:R-:W-:Y:S05]  /*7610*/  BRA `(.L_x_34) ;  /* 0xffffffa800987947 */ /* 0x000fea000383ffff */
.L_x_40:
[----:B-1----:R1:W2:Y:S02]  /*7620*/  SYNCS.PHASECHK.TRANS64.TRYWAIT P0, [R3+URZ+0x140], R0 ;  /* 0x00014000030075a7 */ /* 0x0022a400080011ff */
[----:B--2---:R-:W-:Y:S05]  /*7630*/  @!P0 NANOSLEEP.SYNCS 0x989680 ;  /* 0x009896800000895d */ /* 0x004fea0003900000 */
[----:B------:R-:W2:Y:S02]  /*7640*/  @!P0 SYNCS.PHASECHK.TRANS64 P0, [R3+URZ+0x140], R0 ;  /* 0x00014000030085a7 */ /* 0x000ea400080010ff */
[----:B--2---:R-:W-:Y:S05]  /*7650*/  @!P0 BRA `(.L_x_40) ;  /* 0xfffffffc00f08947 */ /* 0x004fea000383ffff */
[----:B------:R-:W-:Y:S05]  /*7660*/  BRA `(.L_x_131) ;  /* 0xffffffac00347947 */ /* 0x000fea000383ffff */
.L_x_44:
[----:B------:R-:W-:-:S07]  /*7670*/  MOV R0, UR4 ;  /* 0x0000000400007c02 */ /* 0x000fce0008000f00 */
.L_x_132:
[----:B-1----:R1:W2:Y:S02]  /*7680*/  SYNCS.PHASECHK.TRANS64.TRYWAIT P0, [R0+URZ], R2 ;  /* 0x00000002000075a7 */ /* 0x0022a400080011ff */
[----:B--2---:R-:W-:Y:S05]  /*7690*/  @!P0 NANOSLEEP.SYNCS 0x989680 ;  /* 0x009896800000895d */ /* 0x004fea0003900000 */
[----:B------:R-:W2:Y:S02]  /*76a0*/  @!P0 SYNCS.PHASECHK.TRANS64 P0, [R0+URZ], R2 ;  /* 0x00000002000085a7 */ /* 0x000ea400080010ff */
[----:B--2---:R-:W-:Y:S05]  /*76b0*/  @!P0 BRA `(.L_x_132) ;  /* 0xfffffffc00f08947 */ /* 0x004fea000383ffff */
[----:B------:R-:W-:Y:S05]  /*76c0*/  BRA `(.L_x_133) ;  /* 0xffffffb000b87947 */ /* 0x000fea000383ffff */
.L_x_45:
[----:B------:R-:W-:-:S07]  /*76d0*/  MOV R0, UR4 ;  /* 0x0000000400007c02 */ /* 0x000fce0008000f00 */
.L_x_134:
[----:B-1----:R1:W2:Y:S02]  /*76e0*/  SYNCS.PHASECHK.TRANS64.TRYWAIT P0, [R0+URZ], R3 ;  /* 0x00000003000075a7 */ /* 0x0022a400080011ff */
[----:B--2---:R-:W-:Y:S05]  /*76f0*/  @!P0 NANOSLEEP.SYNCS 0x989680 ;  /* 0x009896800000895d */ /* 0x004fea0003900000 */
[----:B------:R-:W2:Y:S02]  /*7700*/  @!P0 SYNCS.PHASECHK.TRANS64 P0, [R0+URZ], R3 ;  /* 0x00000003000085a7 */ /* 0x000ea400080010ff */
[----:B--2---:R-:W-:Y:S05]  /*7710*/  @!P0 BRA `(.L_x_134) ;  /* 0xfffffffc00f08947 */ /* 0x004fea000383ffff */
[----:B------:R-:W-:Y:S05]  /*7720*/  BRA `(.L_x_135) ;  /* 0xffffffb000c47947 */ /* 0x000fea000383ffff */
.L_x_46:
[----:B------:R-:W-:-:S07]  /*7730*/  MOV R0, UR4 ;  /* 0x0000000400007c02 */ /* 0x000fce0008000f00 */
.L_x_136:
[----:B-1----:R1:W2:Y:S02]  /*7740*/  SYNCS.PHASECHK.TRANS64.TRYWAIT P0, [R0+URZ], R3 ;  /* 0x00000003000075a7 */ /* 0x0022a400080011ff */
[----:B--2---:R-:W-:Y:S05]  /*7750*/  @!P0 NANOSLEEP.SYNCS 0x989680 ;  /* 0x009896800000895d */ /* 0x004fea0003900000 */
[----:B------:R-:W2:Y:S02]  /*7760*/  @!P0 SYNCS.PHASECHK.TRANS64 P0, [R0+URZ], R3 ;  /* 0x00000003000085a7 */ /* 0x000ea400080010ff */
[----:B--2---:R-:W-:Y:S05]  /*7770*/  @!P0 BRA `(.L_x_136) ;  /* 0xfffffffc00f08947 */ /* 0x004fea000383ffff */
[----:B------:R-:W-:Y:S05]  /*7780*/  BRA `(.L_x_137) ;  /* 0xffffffb000d07947 */ /* 0x000fea000383ffff */
.L_x_47:
[----:B------:R-:W-:-:S07]  /*7790*/  MOV R0, UR4 ;  /* 0x0000000400007c02 */ /* 0x000fce0008000f00 */
.L_x_138:
[----:B-1----:R1:W2:Y:S02]  /*77a0*/  SYNCS.PHASECHK.TRANS64.TRYWAIT P0, [R0+URZ], R3 ;  /* 0x00000003000075a7 */ /* 0x0022a400080011ff */
[----:B--2---:R-:W-:Y:S05]  /*77b0*/  @!P0 NANOSLEEP.SYNCS 0x989680 ;  /* 0x009896800000895d */ /* 0x004fea0003900000 */
[----:B------:R-:W2:Y:S02]  /*77c0*/  @!P0 SYNCS.PHASECHK.TRANS64 P0, [R0+URZ], R3 ;  /* 0x00000003000085a7 */ /* 0x000ea400080010ff */
[----:B--2---:R-:W-:Y:S05]  /*77d0*/  @!P0 BRA `(.L_x_138) ;  /* 0xfffffffc00f08947 */ /* 0x004fea000383ffff */
[----:B------:R-:W-:Y:S05]  /*77e0*/  BRA `(.L_x_139) ;  /* 0xffffffb000dc7947 */ /* 0x000fea000383ffff */
.L_x_48:
[----:B------:R-:W-:-:S07]  /*77f0*/  MOV R0, UR4 ;  /* 0x0000000400007c02 */ /* 0x000fce0008000f00 */
.L_x_140:
[----:B-1----:R1:W2:Y:S02]  /*7800*/  SYNCS.PHASECHK.TRANS64.TRYWAIT P0, [R0+URZ], R3 ;  /* 0x00000003000075a7 */ /* 0x0022a400080011ff */
[----:B--2---:R-:W-:Y:S05]  /*7810*/  @!P0 NANOSLEEP.SYNCS 0x989680 ;  /* 0x009896800000895d */ /* 0x004fea0003900000 */
[----:B------:R-:W2:Y:S02]  /*7820*/  @!P0 SYNCS.PHASECHK.TRANS64 P0, [R0+URZ], R3 ;  /* 0x00000003000085a7 */ /* 0x000ea400080010ff */
[----:B--2---:R-:W-:Y:S05]  /*7830*/  @!P0 BRA `(.L_x_140) ;  /* 0xfffffffc00f08947 */ /* 0x004fea000383ffff */
[----:B------:R-:W-:Y:S05]  /*7840*/  BRA `(.L_x_141) ;  /* 0xffffffb000e87947 */ /* 0x000fea000383ffff */
.L_x_49:
[----:B------:R-:W-:-:S07]  /*7850*/  MOV R0, UR4 ;  /* 0x0000000400007c02 */ /* 0x000fce0008000f00 */
.L_x_142:
[----:B-1----:R1:W2:Y:S02]  /*7860*/  SYNCS.PHASECHK.TRANS64.TRYWAIT P0, [R0+URZ], R3 ;  /* 0x00000003000075a7 */ /* 0x0022a400080011ff */
[----:B--2---:R-:W-:Y:S05]  /*7870*/  @!P0 NANOSLEEP.SYNCS 0x989680 ;  /* 0x009896800000895d */ /* 0x004fea0003900000 */
[----:B------:R-:W2:Y:S02]  /*7880*/  @!P0 SYNCS.PHASECHK.TRANS64 P0, [R0+URZ], R3 ;  /* 0x00000003000085a7 */ /* 0x000ea400080010ff */
[----:B--2---:R-:W-:Y:S05]  /*7890*/  @!P0 BRA `(.L_x_142) ;  /* 0xfffffffc00f08947 */ /* 0x004fea000383ffff */
[----:B------:R-:W-:Y:S05]  /*78a0*/  BRA `(.L_x_143) ;  /* 0xffffffb000f47947 */ /* 0x000fea000383ffff */
.L_x_50:
[----:B------:R-:W-:-:S07]  /*78b0*/  MOV R0, UR4 ;  /* 0x0000000400007c02 */ /* 0x000fce0008000f00 */
.L_x_144:
[----:B-1----:R1:W2:Y:S02]  /*78c0*/  SYNCS.PHASECHK.TRANS64.TRYWAIT P0, [R0+URZ], R3 ;  /* 0x00000003000075a7 */ /* 0x0022a400080011ff */
[----:B--2---:R-:W-:Y:S05]  /*78d0*/  @!P0 NANOSLEEP.SYNCS 0x989680 ;  /* 0x009896800000895d */ /* 0x004fea0003900000 */
[----:B------:R-:W2:Y:S02]  /*78e0*/  @!P0 SYNCS.PHASECHK.TRANS64 P0, [R0+URZ], R3 ;  /* 0x00000003000085a7 */ /* 0x000ea400080010ff */
[----:B--2---:R-:W-:Y:S05]  /*78f0*/  @!P0 BRA `(.L_x_144) ;  /* 0xfffffffc00f08947 */ /* 0x004fea000383ffff */
[----:B------:R-:W-:Y:S05]  /*7900*/  BRA `(.L_x_145) ;  /* 0xffffffb400007947 */ /* 0x000fea000383ffff */
.L_x_51:
[----:B------:R-:W-:-:S07]  /*7910*/  MOV R0, UR4 ;  /* 0x0000000400007c02 */ /* 0x000fce0008000f00 */
.L_x_146:
[----:B-1----:R1:W2:Y:S02]  /*7920*/  SYNCS.PHASECHK.TRANS64.TRYWAIT P0, [R0+URZ], R3 ;  /* 0x00000003000075a7 */ /* 0x0022a400080011ff */
[----:B--2---:R-:W-:Y:S05]  /*7930*/  @!P0 NANOSLEEP.SYNCS 0x989680 ;  /* 0x009896800000895d */ /* 0x004fea0003900000 */
[----:B------:R-:W2:Y:S02]  /*7940*/  @!P0 SYNCS.PHASECHK.TRANS64 P0, [R0+URZ], R3 ;  /* 0x00000003000085a7 */ /* 0x000ea400080010ff */
[----:B--2---:R-:W-:Y:S05]  /*7950*/  @!P0 BRA `(.L_x_146) ;  /* 0xfffffffc00f08947 */ /* 0x004fea000383ffff */
[----:B------:R-:W-:Y:S05]  /*7960*/  BRA `(.L_x_147) ;  /* 0xffffffb4000c7947 */ /* 0x000fea000383ffff */
.L_x_52:
[----:B------:R-:W-:-:S07]  /*7970*/  MOV R0, UR4 ;  /* 0x0000000400007c02 */ /* 0x000fce0008000f00 */
.L_x_148:
[----:B-1----:R1:W2:Y:S02]  /*7980*/  SYNCS.PHASECHK.TRANS64.TRYWAIT P0, [R0+URZ], R3 ;  /* 0x00000003000075a7 */ /* 0x0022a400080011ff */
[----:B--2---:R-:W-:Y:S05]  /*7990*/  @!P0 NANOSLEEP.SYNCS 0x989680 ;  /* 0x009896800000895d */ /* 0x004fea0003900000 */
[----:B------:R-:W2:Y:S02]  /*79a0*/  @!P0 SYNCS.PHASECHK.TRANS64 P0, [R0+URZ], R3 ;  /* 0x00000003000085a7 */ /* 0x000ea400080010ff */
[----:B--2---:R-:W-:Y:S05]  /*79b0*/  @!P0 BRA `(.L_x_148) ;  /* 0xfffffffc00f08947 */ /* 0x004fea000383ffff */
[----:B------:R-:W-:Y:S05]  /*79c0*/  BRA `(.L_x_149) ;  /* 0xffffffb400187947 */ /* 0x000fea000383ffff */
.L_x_53:
[----:B------:R-:W-:-:S07]  /*79d0*/  MOV R0, UR4 ;  /* 0x0000000400007c02 */ /* 0x000fce0008000f00 */
.L_x_150:
[----:B-1----:R1:W2:Y:S02]  /*79e0*/  SYNCS.PHASECHK.TRANS64.TRYWAIT P0, [R0+URZ], R3 ;  /* 0x00000003000075a7 */ /* 0x0022a400080011ff */
[----:B--2---:R-:W-:Y:S05]  /*79f0*/  @!P0 NANOSLEEP.SYNCS 0x989680 ;  /* 0x009896800000895d */ /* 0x004fea0003900000 */
[----:B------:R-:W2:Y:S02]  /*7a00*/  @!P0 SYNCS.PHASECHK.TRANS64 P0, [R0+URZ], R3 ;  /* 0x00000003000085a7 */ /* 0x000ea400080010ff */
[----:B--2---:R-:W-:Y:S05]  /*7a10*/  @!P0 BRA `(.L_x_150) ;  /* 0xfffffffc00f08947 */ /* 0x004fea000383ffff */
[----:B------:R-:W-:Y:S05]  /*7a20*/  BRA `(.L_x_151) ;  /* 0xffffffb400247947 */ /* 0x000fea000383ffff */
.L_x_54:
[----:B------:R-:W-:-:S07]  /*7a30*/  MOV R0, UR4 ;  /* 0x0000000400007c02 */ /* 0x000fce0008000f00 */
.L_x_152:
[----:B-1----:R1:W2:Y:S02]  /*7a40*/  SYNCS.PHASECHK.TRANS64.TRYWAIT P0, [R0+URZ], R3 ;  /* 0x00000003000075a7 */ /* 0x0022a400080011ff */
[----:B--2---:R-:W-:Y:S05]  /*7a50*/  @!P0 NANOSLEEP.SYNCS 0x989680 ;  /* 0x009896800000895d */ /* 0x004fea0003900000 */
[----:B------:R-:W2:Y:S02]  /*7a60*/  @!P0 SYNCS.PHASECHK.TRANS64 P0, [R0+URZ], R3 ;  /* 0x00000003000085a7 */ /* 0x000ea400080010ff */
[----:B--2---:R-:W-:Y:S05]  /*7a70*/  @!P0 BRA `(.L_x_152) ;  /* 0xfffffffc00f08947 */ /* 0x004fea000383ffff */
[----:B------:R-:W-:Y:S05]  /*7a80*/  BRA `(.L_x_153) ;  /* 0xffffffb400307947 */ /* 0x000fea000383ffff */
.L_x_55:
[----:B------:R-:W-:-:S07]  /*7a90*/  MOV R0, UR4 ;  /* 0x0000000400007c02 */ /* 0x000fce0008000f00 */
.L_x_154:
[----:B-1----:R1:W2:Y:S02]  /*7aa0*/  SYNCS.PHASECHK.TRANS64.TRYWAIT P0, [R0+URZ], R3 ;  /* 0x00000003000075a7 */ /* 0x0022a400080011ff */
[----:B--2---:R-:W-:Y:S05]  /*7ab0*/  @!P0 NANOSLEEP.SYNCS 0x989680 ;  /* 0x009896800000895d */ /* 0x004fea0003900000 */
[----:B------:R-:W2:Y:S02]  /*7ac0*/  @!P0 SYNCS.PHASECHK.TRANS64 P0, [R0+URZ], R3 ;  /* 0x00000003000085a7 */ /* 0x000ea400080010ff */
[----:B--2---:R-:W-:Y:S05]  /*7ad0*/  @!P0 BRA `(.L_x_154) ;  /* 0xfffffffc00f08947 */ /* 0x004fea000383ffff */
[----:B------:R-:W-:Y:S05]  /*7ae0*/  BRA `(.L_x_155) ;  /* 0xffffffb4003c7947 */ /* 0x000fea000383ffff */
.L_x_56:
[----:B------:R-:W-:-:S07]  /*7af0*/  MOV R0, UR4 ;  /* 0x0000000400007c02 */ /* 0x000fce0008000f00 */
.L_x_156:
[----:B-1----:R1:W2:Y:S02]  /*7b00*/  SYNCS.PHASECHK.TRANS64.TRYWAIT P0, [R0+URZ], R3 ;  /* 0x00000003000075a7 */ /* 0x0022a400080011ff */
[----:B--2---:R-:W-:Y:S05]  /*7b10*/  @!P0 NANOSLEEP.SYNCS 0x989680 ;  /* 0x009896800000895d */ /* 0x004fea0003900000 */
[----:B------:R-:W2:Y:S02]  /*7b20*/  @!P0 SYNCS.PHASECHK.TRANS64 P0, [R0+URZ], R3 ;  /* 0x00000003000085a7 */ /* 0x000ea400080010ff */
[----:B--2---:R-:W-:Y:S05]  /*7b30*/  @!P0 BRA `(.L_x_156) ;  /* 0xfffffffc00f08947 */ /* 0x004fea000383ffff */
[----:B------:R-:W-:Y:S05]  /*7b40*/  BRA `(.L_x_157) ;  /* 0xffffffb400487947 */ /* 0x000fea000383ffff */
.L_x_57:
[----:B------:R-:W-:-:S07]  /*7b50*/  MOV R0, UR4 ;  /* 0x0000000400007c02 */ /* 0x000fce0008000f00 */
.L_x_158:
[----:B-1----:R1:W2:Y:S02]  /*7b60*/  SYNCS.PHASECHK.TRANS64.TRYWAIT P0, [R0+URZ], R3 ;  /* 0x00000003000075a7 */ /* 0x0022a400080011ff */
[----:B--2---:R-:W-:Y:S05]  /*7b70*/  @!P0 NANOSLEEP.SYNCS 0x989680 ;  /* 0x009896800000895d */ /* 0x004fea0003900000 */
[----:B------:R-:W2:Y:S02]  /*7b80*/  @!P0 SYNCS.PHASECHK.TRANS64 P0, [R0+URZ], R3 ;  /* 0x00000003000085a7 */ /* 0x000ea400080010ff */
[----:B--2---:R-:W-:Y:S05]  /*7b90*/  @!P0 BRA `(.L_x_158) ;  /* 0xfffffffc00f08947 */ /* 0x004fea000383ffff */
[----:B------:R-:W-:Y:S05]  /*7ba0*/  BRA `(.L_x_159) ;  /* 0xffffffb400547947 */ /* 0x000fea000383ffff */
.L_x_58:
[----:B------:R-:W-:-:S07]  /*7bb0*/  MOV R0, UR4 ;  /* 0x0000000400007c02 */ /* 0x000fce0008000f00 */
.L_x_160:
[----:B-1----:R1:W2:Y:S02]  /*7bc0*/  SYNCS.PHASECHK.TRANS64.TRYWAIT P0, [R0+URZ], R3 ;  /* 0x00000003000075a7 */ /* 0x0022a400080011ff */
[----:B--2---:R-:W-:Y:S05]  /*7bd0*/  @!P0 NANOSLEEP.SYNCS 0x989680 ;  /* 0x009896800000895d */ /* 0x004fea0003900000 */
[----:B------:R-:W2:Y:S02]  /*7be0*/  @!P0 SYNCS.PHASECHK.TRANS64 P0, [R0+URZ], R3 ;  /* 0x00000003000085a7 */ /* 0x000ea400080010ff */
[----:B--2---:R-:W-:Y:S05]  /*7bf0*/  @!P0 BRA `(.L_x_160) ;  /* 0xfffffffc00f08947 */ /* 0x004fea000383ffff */
[----:B------:R-:W-:Y:S05]  /*7c00*/  BRA `(.L_x_161) ;  /* 0xffffffb400607947 */ /* 0x000fea000383ffff */
.L_x_59:
[----:B------:R-:W-:-:S07]  /*7c10*/  MOV R0, UR4 ;  /* 0x0000000400007c02 */ /* 0x000fce0008000f00 */
.L_x_162:
[----:B-1----:R1:W2:Y:S02]  /*7c20*/  SYNCS.PHASECHK.TRANS64.TRYWAIT P0, [R0+URZ], R3 ;  /* 0x00000003000075a7 */ /* 0x0022a400080011ff */
[----:B--2---:R-:W-:Y:S05]  /*7c30*/  @!P0 NANOSLEEP.SYNCS 0x989680 ;  /* 0x009896800000895d */ /* 0x004fea0003900000 */
[----:B------:R-:W2:Y:S02]  /*7c40*/  @!P0 SYNCS.PHASECHK.TRANS64 P0, [R0+URZ], R3 ;  /* 0x00000003000085a7 */ /* 0x000ea400080010ff */
[----:B--2---:R-:W-:Y:S05]  /*7c50*/  @!P0 BRA `(.L_x_162) ;  /* 0xfffffffc00f08947 */ /* 0x004fea000383ffff */
[----:B------:R-:W-:Y:S05]  /*7c60*/  BRA `(.L_x_163) ;  /* 0xffffffb4006c7947 */ /* 0x000fea000383ffff */
.L_x_60:
[----:B------:R-:W-:-:S07]  /*7c70*/  MOV R0, UR4 ;  /* 0x0000000400007c02 */ /* 0x000fce0008000f00 */
.L_x_164:
[----:B-1----:R1:W2:Y:S02]  /*7c80*/  SYNCS.PHASECHK.TRANS64.TRYWAIT P0, [R0+URZ], R3 ;  /* 0x00000003000075a7 */ /* 0x0022a400080011ff */
[----:B--2---:R-:W-:Y:S05]  /*7c90*/  @!P0 NANOSLEEP.SYNCS 0x989680 ;  /* 0x009896800000895d */ /* 0x004fea0003900000 */
[----:B------:R-:W2:Y:S02]  /*7ca0*/  @!P0 SYNCS.PHASECHK.TRANS64 P0, [R0+URZ], R3 ;  /* 0x00000003000085a7 */ /* 0x000ea400080010ff */
[----:B--2---:R-:W-:Y:S05]  /*7cb0*/  @!P0 BRA `(.L_x_164) ;  /* 0xfffffffc00f08947 */ /* 0x004fea000383ffff */
[----:B------:R-:W-:Y:S05]  /*7cc0*/  BRA `(.L_x_165) ;  /* 0xffffffb400787947 */ /* 0x000fea000383ffff */
.L_x_63:
[----:B--2---:R2:W3:Y:S02]  /*7cd0*/  SYNCS.PHASECHK.TRANS64.TRYWAIT P0, [R2+URZ+0x1a0], R4 ;  /* 0x0001a004020075a7 */ /* 0x0044e400080011ff */
[----:B---3--:R-:W-:Y:S05]  /*7ce0*/  @!P0 NANOSLEEP.SYNCS 0x989680 ;  /* 0x009896800000895d */ /* 0x008fea0003900000 */
[----:B------:R-:W3:Y:S02]  /*7cf0*/  @!P0 SYNCS.PHASECHK.TRANS64 P0, [R2+URZ+0x1a0], R4 ;  /* 0x0001a004020085a7 */ /* 0x000ee400080010ff */
[----:B---3--:R-:W-:Y:S05]  /*7d00*/  @!P0 BRA `(.L_x_63) ;  /* 0xfffffffc00f08947 */ /* 0x008fea000383ffff */
[----:B------:R-:W-:Y:S05]  /*7d10*/  BRA `(.L_x_166) ;  /* 0xffffffb400d47947 */ /* 0x000fea000383ffff */
.L_x_64:
[----:B------:R-:W-:-:S07]  /*7d20*/  MOV R2, UR5 ;  /* 0x0000000500027c02 */ /* 0x000fce0008000f00 */
.L_x_167:
[----:B--2---:R2:W3:Y:S02]  /*7d30*/  SYNCS.PHASECHK.TRANS64.TRYWAIT P0, [R2+URZ+0x150], R5 ;  /* 0x00015005020075a7 */ /* 0x0044e400080011ff */
[----:B---3--:R-:W-:Y:S05]  /*7d40*/  @!P0 NANOSLEEP.SYNCS 0x989680 ;  /* 0x009896800000895d */ /* 0x008fea0003900000 */
[----:B------:R-:W3:Y:S02]  /*7d50*/  @!P0 SYNCS.PHASECHK.TRANS64 P0, [R2+URZ+0x150], R5 ;  /* 0x00015005020085a7 */ /* 0x000ee400080010ff */
[----:B---3--:R-:W-:Y:S05]  /*7d60*/  @!P0 BRA `(.L_x_167) ;  /* 0xfffffffc00f08947 */ /* 0x008fea000383ffff */
[----:B------:R-:W-:Y:S05]  /*7d70*/  BRA `(.L_x_168) ;  /* 0xffffffb400e47947 */ /* 0x000fea000383ffff */
.L_x_65:
[----:B--2---:R2:W3:Y:S02]  /*7d80*/  SYNCS.PHASECHK.TRANS64.TRYWAIT P1, [R2+URZ+0x140], R4 ;  /* 0x00014004020075a7 */ /* 0x0044e400080211ff */
[----:B---3--:R-:W-:Y:S05]  /*7d90*/  @!P1 NANOSLEEP.SYNCS 0x989680 ;  /* 0x009896800000995d */ /* 0x008fea0003900000 */
[----:B------:R-:W3:Y:S02]  /*7da0*/  @!P1 SYNCS.PHASECHK.TRANS64 P1, [R2+URZ+0x140], R4 ;  /* 0x00014004020095a7 */ /* 0x000ee400080210ff */
[----:B---3--:R-:W-:Y:S05]  /*7db0*/  @!P1 BRA `(.L_x_65) ;  /* 0xfffffffc00f09947 */ /* 0x008fea000383ffff */
[----:B------:R-:W-:Y:S05]  /*7dc0*/  BRA `(.L_x_169) ;  /* 0xffffffb800147947 */ /* 0x000fea000383ffff */
.L_x_68:
[----:B------:R-:W-:-:S07]  /*7dd0*/  MOV R0, UR5 ;  /* 0x0000000500007c02 */ /* 0x000fce0008000f00 */
.L_x_170:
[----:B--2---:R2:W3:Y:S02]  /*7de0*/  SYNCS.PHASECHK.TRANS64.TRYWAIT P0, [R0+URZ+0x150], R2 ;  /* 0x00015002000075a7 */ /* 0x0044e400080011ff */
[----:B---3--:R-:W-:Y:S05]  /*7df0*/  @!P0 NANOSLEEP.SYNCS 0x989680 ;  /* 0x009896800000895d */ /* 0x008fea0003900000 */
[----:B------:R-:W3:Y:S02]  /*7e00*/  @!P0 SYNCS.PHASECHK.TRANS64 P0, [R0+URZ+0x150], R2 ;  /* 0x00015002000085a7 */ /* 0x000ee400080010ff */
[----:B---3--:R-:W-:Y:S05]  /*7e10*/  @!P0 BRA `(.L_x_170) ;  /* 0xfffffffc00f08947 */ /* 0x008fea000383ffff */
[----:B------:R-:W-:Y:S05]  /*7e20*/  BRA `(.L_x_67) ;  /* 0xffffffb800687947 */ /* 0x000fea000383ffff */
.L_x_77:
[----:B--2---:R-:W-:-:S04]  /*7e30*/  MOV R5, UR4 ;  /* 0x0000000400057c02 */ /* 0x004fc80008000f00 */
[----:B------:R2:W3:Y:S03]  /*7e40*/  SYNCS.PHASECHK.TRANS64.TRYWAIT P0, [R5+URZ+0x8], R6 ;  /* 0x00000806050075a7 */ /* 0x0004e600080011ff */
[----:B---3--:R-:W-:Y:S05]  /*7e50*/  @!P0 NANOSLEEP.SYNCS 0x989680 ;  /* 0x009896800000895d */ /* 0x008fea0003900000 */
[----:B------:R-:W3:Y:S02]  /*7e60*/  @!P0 SYNCS.PHASECHK.TRANS64 P0, [R5+URZ+0x8], R6 ;  /* 0x00000806050085a7 */ /* 0x000ee400080010ff */
[----:B---3--:R-:W-:Y:S05]  /*7e70*/  @!P0 BRA `(.L_x_77) ;  /* 0xfffffffc00ec8947 */ /* 0x008fea000383ffff */
[----:B------:R-:W-:Y:S05]  /*7e80*/  BRA `(.L_x_76) ;  /* 0xffffffbc001c7947 */ /* 0x000fea000383ffff */
.L_x_79:
[----:B------:R-:W-:Y:S01]  /*7e90*/  BSSY B0, `(.L_x_171) ;  /* 0x0000006000007945 */ /* 0x000fe20003800000 */
[----:B------:R-:W-:-:S07]  /*7ea0*/  MOV R15, 0xffffffff ;  /* 0xffffffff000f7802 */ /* 0x000fce0000000f00 */
[----:B-12--5:R-:W-:Y:S05]  /*7eb0*/  WARPSYNC.COLLECTIVE R15, `(.L_x_172) ;  /* 0x000000000f0c7348 */ /* 0x026fea0003c00000 */
[----:B------:R-:W-:Y:S02]  /*7ec0*/  ELECT P6, UR79, PT ;  /* 0x00000000004f782f */ /* 0x000fe400038c0000 */
[----:B------:R-:W-:Y:S01]  /*7ed0*/  MOV R14, UR79 ;  /* 0x0000004f000e7c02 */ /* 0x000fe20008000f00 */
[----:B-12--5:R-:W-:Y:S10]  /*7ee0*/  ENDCOLLECTIVE ;  /* 0x000000000000791b */ /* 0x026ff40003800000 */
.L_x_172:
[----:B------:R-:W-:Y:S05]  /*7ef0*/  BSYNC B0 ;  /* 0x0000000000007941 */ /* 0x000fea0003800000 */
.L_x_171:
[----:B------:R-:W-:Y:S01]  /*7f00*/  PLOP3.LUT P0, PT, P6, PT, PT, 0x80, 0x8 ;  /* 0x000000000008781c */ /* 0x000fe2000370f070 */
[----:B------:R-:W-:-:S12]  /*7f10*/  BRA `(.L_x_173) ;  /* 0xffffffbc00487947 */ /* 0x000fd8000383ffff */
.L_x_81:
[----:B--2---:R-:W-:-:S04]  /*7f20*/  MOV R0, UR4 ;  /* 0x0000000400007c02 */ /* 0x004fc80008000f00 */
[----:B------:R2:W3:Y:S03]  /*7f30*/  SYNCS.PHASECHK.TRANS64.TRYWAIT P0, [R0+URZ+0x8], R4 ;  /* 0x00000804000075a7 */ /* 0x0004e600080011ff */
[----:B---3--:R-:W-:Y:S05]  /*7f40*/  @!P0 NANOSLEEP.SYNCS 0x989680 ;  /* 0x009896800000895d */ /* 0x008fea0003900000 */
[----:B------:R-:W3:Y:S02]  /*7f50*/  @!P0 SYNCS.PHASECHK.TRANS64 P0, [R0+URZ+0x8], R4 ;  /* 0x00000804000085a7 */ /* 0x000ee400080010ff */
[----:B---3--:R-:W-:Y:S05]  /*7f60*/  @!P0 BRA `(.L_x_81) ;  /* 0xfffffffc00ec8947 */ /* 0x008fea000383ffff */
[----:B------:R-:W-:Y:S05]  /*7f70*/  BRA `(.L_x_80) ;  /* 0xffffffbc004c7947 */ /* 0x000fea000383ffff */
.L_x_82:
[----:B-1----:R1:W2:Y:S02]  /*7f80*/  SYNCS.PHASECHK.TRANS64.TRYWAIT P0, [R0+URZ+0x140], R4 ;  /* 0x00014004000075a7 */ /* 0x0022a400080011ff */
[----:B--2---:R-:W-:Y:S05]  /*7f90*/  @!P0 NANOSLEEP.SYNCS 0x989680 ;  /* 0x009896800000895d */ /* 0x004fea0003900000 */
[----:B------:R-:W2:Y:S02]  /*7fa0*/  @!P0 SYNCS.PHASECHK.TRANS64 P0, [R0+URZ+0x140], R4 ;  /* 0x00014004000085a7 */ /* 0x000ea400080010ff */
[----:B--2---:R-:W-:Y:S05]  /*7fb0*/  @!P0 BRA `(.L_x_82) ;  /* 0xfffffffc00f08947 */ /* 0x004fea000383ffff */
[----:B------:R-:W-:Y:S05]  /*7fc0*/  BRA `(.L_x_174) ;  /* 0xffffffc000387947 */ /* 0x000fea000383ffff */
.L_x_84:
[----:B------:R-:W-:-:S07]  /*7fd0*/  MOV R0, UR7 ;  /* 0x0000000700007c02 */ /* 0x000fce0008000f00 */
.L_x_175:
[----:B-1----:R1:W2:Y:S02]  /*7fe0*/  SYNCS.PHASECHK.TRANS64.TRYWAIT P0, [R0+URZ+0x180], R4 ;  /* 0x00018004000075a7 */ /* 0x0022a400080011ff */
[----:B--2---:R-:W-:Y:S05]  /*7ff0*/  @!P0 NANOSLEEP.SYNCS 0x989680 ;  /* 0x009896800000895d */ /* 0x004fea0003900000 */
[----:B------:R-:W2:Y:S02]  /*8000*/  @!P0 SYNCS.PHASECHK.TRANS64 P0, [R0+URZ+0x180], R4 ;  /* 0x00018004000085a7 */ /* 0x000ea400080010ff */
[----:B--2---:R-:W-:Y:S05]  /*8010*/  @!P0 BRA `(.L_x_175) ;  /* 0xfffffffc00f08947 */ /* 0x004fea000383ffff */
[----:B------:R-:W-:Y:S05]  /*8020*/  BRA `(.L_x_176) ;  /* 0xffffffc000847947 */ /* 0x000fea000383ffff */
.L_x_87:
[----:B------:R-:W-:Y:S07]  /*8030*/  MOV R0, UR6 ;  /* 0x0000000600007c02 */ /* 0x000fee0008000f00 */
.L_x_177:
[----:B-1----:R1:W2:Y:S02]  /*8040*/  SYNCS.PHASECHK.TRANS64.TRYWAIT P0, [R0+URZ], R4 ;  /* 0x00000004000075a7 */ /* 0x0022a400080011ff */
[----:B--2---:R-:W-:Y:S05]  /*8050*/  @!P0 NANOSLEEP.SYNCS 0x989680 ;  /* 0x009896800000895d */ /* 0x004fea0003900000 */
[----:B------:R-:W2:Y:S02]  /*8060*/  @!P0 SYNCS.PHASECHK.TRANS64 P0, [R0+URZ], R4 ;  /* 0x00000004000085a7 */ /* 0x000ea400080010ff */
[----:B--2---:R-:W-:Y:S05]  /*8070*/  @!P0 BRA `(.L_x_177) ;  /* 0xfffffffc00f08947 */ /* 0x004fea000383ffff */
[----:B------:R-:W-:Y:S05]  /*8080*/  BRA `(.L_x_86) ;  /* 0xffffffc000987947 */ /* 0x000fea000383ffff */
.L_x_91:
[----:B-1----:R-:W-:-:S07]  /*8090*/  MOV R0, UR7 ;  /* 0x0000000700007c02 */ /* 0x002fce0008000f00 */
.L_x_178:
[----:B-1----:R1:W2:Y:S02]  /*80a0*/  SYNCS.PHASECHK.TRANS64.TRYWAIT P0, [R0+URZ], R2 ;  /* 0x00000002000075a7 */ /* 0x0022a400080011ff */
[----:B--2---:R-:W-:Y:S05]  /*80b0*/  @!P0 NANOSLEEP.SYNCS 0x989680 ;  /* 0x009896800000895d */ /* 0x004fea0003900000 */
[----:B------:R-:W2:Y:S02]  /*80c0*/  @!P0 SYNCS.PHASECHK.TRANS64 P0, [R0+URZ], R2 ;  /* 0x00000002000085a7 */ /* 0x000ea400080010ff */
[----:B--2---:R-:W-:Y:S05]  /*80d0*/  @!P0 BRA `(.L_x_178) ;  /* 0xfffffffc00f08947 */ /* 0x004fea000383ffff */
[----:B------:R-:W-:Y:S05]  /*80e0*/  BRA `(.L_x_179) ;  /* 0xffffffc4008c7947 */ /* 0x000fea000383ffff */
.L_x_92:
[----:B------:R-:W-:-:S07]  /*80f0*/  MOV R0, UR7 ;  /* 0x0000000700007c02 */ /* 0x000fce0008000f00 */
.L_x_180:
[----:B-1----:R1:W2:Y:S02]  /*8100*/  SYNCS.PHASECHK.TRANS64.TRYWAIT P0, [R0+URZ], R3 ;  /* 0x00000003000075a7 */ /* 0x0022a400080011ff */
[----:B--2---:R-:W-:Y:S05]  /*8110*/  @!P0 NANOSLEEP.SYNCS 0x989680 ;  /* 0x009896800000895d */ /* 0x004fea0003900000 */
[----:B------:R-:W2:Y:S02]  /*8120*/  @!P0 SYNCS.PHASECHK.TRANS64 P0, [R0+URZ], R3 ;  /* 0x00000003000085a7 */ /* 0x000ea400080010ff */
[----:B--2---:R-:W-:Y:S05]  /*8130*/  @!P0 BRA `(.L_x_180) ;  /* 0xfffffffc00f08947 */ /* 0x004fea000383ffff */
[----:B------:R-:W-:Y:S05]  /*8140*/  BRA `(.L_x_181) ;  /* 0xffffffc400987947 */ /* 0x000fea000383ffff */
.L_x_93:
[----:B------:R-:W-:-:S07]  /*8150*/  MOV R0, UR7 ;  /* 0x0000000700007c02 */ /* 0x000fce0008000f00 */
.L_x_182:
[----:B-1----:R1:W2:Y:S02]  /*8160*/  SYNCS.PHASECHK.TRANS64.TRYWAIT P0, [R0+URZ], R3 ;  /* 0x00000003000075a7 */ /* 0x0022a400080011ff */
[----:B--2---:R-:W-:Y:S05]  /*8170*/  @!P0 NANOSLEEP.SYNCS 0x989680 ;  /* 0x009896800000895d */ /* 0x004fea0003900000 */
[----:B------:R-:W2:Y:S02]  /*8180*/  @!P0 SYNCS.PHASECHK.TRANS64 P0, [R0+URZ], R3 ;  /* 0x00000003000085a7 */ /* 0x000ea400080010ff */
[----:B--2---:R-:W-:Y:S05]  /*8190*/  @!P0 BRA `(.L_x_182) ;  /* 0xfffffffc00f08947 */ /* 0x004fea000383ffff */
[----:B------:R-:W-:Y:S05]  /*81a0*/  BRA `(.L_x_183) ;  /* 0xffffffc400a47947 */ /* 0x000fea000383ffff */
.L_x_96:
[----:B------:R-:W-:-:S07]  /*81b0*/  MOV R0, UR5 ;  /* 0x0000000500007c02 */ /* 0x000fce0008000f00 */
.L_x_184:
[----:B-1----:R1:W2:Y:S02]  /*81c0*/  SYNCS.PHASECHK.TRANS64.TRYWAIT P1, [R0+URZ+0x1c0], R2 ;  /* 0x0001c002000075a7 */ /* 0x0022a400080211ff */
[----:B--2---:R-:W-:Y:S05]  /*81d0*/  @!P1 NANOSLEEP.SYNCS 0x989680 ;  /* 0x009896800000995d */ /* 0x004fea0003900000 */
[----:B------:R-:W2:Y:S02]  /*81e0*/  @!P1 SYNCS.PHASECHK.TRANS64 P1, [R0+URZ+0x1c0], R2 ;  /* 0x0001c002000095a7 */ /* 0x000ea400080210ff */
[----:B--2---:R-:W-:Y:S05]  /*81f0*/  @!P1 BRA `(.L_x_184) ;  /* 0xfffffffc00f09947 */ /* 0x004fea000383ffff */
[----:B------:R-:W-:Y:S05]  /*8200*/  BRA `(.L_x_185) ;  /* 0xffffffc400f07947 */ /* 0x000fea000383ffff */
.L_x_101:
[----:B---3--:R3:W4:Y:S02]  /*8210*/  SYNCS.PHASECHK.TRANS64.TRYWAIT P0, [R7+URZ+0x140], R0 ;  /* 0x00014000070075a7 */ /* 0x00872400080011ff */
[----:B----4-:R-:W-:Y:S05]  /*8220*/  @!P0 NANOSLEEP.SYNCS 0x989680 ;  /* 0x009896800000895d */ /* 0x010fea0003900000 */
[----:B------:R-:W4:Y:S02]  /*8230*/  @!P0 SYNCS.PHASECHK.TRANS64 P0, [R7+URZ+0x140], R0 ;  /* 0x00014000070085a7 */ /* 0x000f2400080010ff */
[----:B----4-:R-:W-:Y:S05]  /*8240*/  @!P0 BRA `(.L_x_101) ;  /* 0xfffffffc00f08947 */ /* 0x010fea000383ffff */
[----:B------:R-:W-:Y:S05]  /*8250*/  BRA `(.L_x_186) ;  /* 0xffffffcc00087947 */ /* 0x000fea000383ffff */
.L_x_104:
[----:B-1----:R-:W-:Y:S07]  /*8260*/  MOV R0, UR19 ;  /* 0x0000001300007c02 */ /* 0x002fee0008000f00 */
.L_x_187:
[----:B-1----:R1:W3:Y:S02]  /*8270*/  SYNCS.PHASECHK.TRANS64.TRYWAIT P2, [R0+URZ+0x138], R7 ;  /* 0x00013807000075a7 */ /* 0x0022e400080411ff */
[----:B---3--:R-:W-:Y:S05]  /*8280*/  @!P2 NANOSLEEP.SYNCS 0x989680 ;  /* 0x009896800000a95d */ /* 0x008fea0003900000 */
[----:B------:R-:W3:Y:S02]  /*8290*/  @!P2 SYNCS.PHASECHK.TRANS64 P2, [R0+URZ+0x138], R7 ;  /* 0x000138070000a5a7 */ /* 0x000ee400080410ff */
[----:B---3--:R-:W-:Y:S05]  /*82a0*/  @!P2 BRA `(.L_x_187) ;  /* 0xfffffffc00f0a947 */ /* 0x008fea000383ffff */
[----:B------:R-:W-:Y:S05]  /*82b0*/  BRA `(.L_x_103) ;  /* 0xffffffd000507947 */ /* 0x000fea000383ffff */
.L_x_107:
[----:B-1----:R-:W-:Y:S07]  /*82c0*/  MOV R0, UR19 ;  /* 0x0000001300007c02 */ /* 0x002fee0008000f00 */
.L_x_188:
[----:B-1----:R1:W3:Y:S02]  /*82d0*/  SYNCS.PHASECHK.TRANS64.TRYWAIT P0, [R0+URZ+0x128], R6 ;  /* 0x00012806000075a7 */ /* 0x0022e400080011ff */
[----:B---3--:R-:W-:Y:S05]  /*82e0*/  @!P0 NANOSLEEP.SYNCS 0x989680 ;  /* 0x009896800000895d */ /* 0x008fea0003900000 */
[----:B------:R-:W3:Y:S02]  /*82f0*/  @!P0 SYNCS.PHASECHK.TRANS64 P0, [R0+URZ+0x128], R6 ;  /* 0x00012806000085a7 */ /* 0x000ee400080010ff */
[----:B---3--:R-:W-:Y:S05]  /*8300*/  @!P0 BRA `(.L_x_188) ;  /* 0xfffffffc00f08947 */ /* 0x008fea000383ffff */
[----:B------:R-:W-:Y:S05]  /*8310*/  BRA `(.L_x_189) ;  /* 0xffffffd0009c7947 */ /* 0x000fea000383ffff */
.L_x_110:
[----:B--2---:R2:W4:Y:S02]  /*8320*/  SYNCS.PHASECHK.TRANS64.TRYWAIT P0, [R3+URZ+0x140], R0 ;  /* 0x00014000030075a7 */ /* 0x00452400080011ff */
[----:B----4-:R-:W-:Y:S05]  /*8330*/  @!P0 NANOSLEEP.SYNCS 0x989680 ;  /* 0x009896800000895d */ /* 0x010fea0003900000 */
[----:B------:R-:W4:Y:S02]  /*8340*/  @!P0 SYNCS.PHASECHK.TRANS64 P0, [R3+URZ+0x140], R0 ;  /* 0x00014000030085a7 */ /* 0x000f2400080010ff */
[----:B----4-:R-:W-:Y:S05]  /*8350*/  @!P0 BRA `(.L_x_110) ;  /* 0xfffffffc00f08947 */ /* 0x010fea000383ffff */
[----:B------:R-:W-:Y:S05]  /*8360*/  BRA `(.L_x_190) ;  /* 0xffffffd400ec7947 */ /* 0x000fea000383ffff */
.L_x_121:
[----:B-1----:R-:W-:Y:S04]  /*8370*/  MOV R0, UR57 ;  /* 0x0000003900007c02 */ /* 0x002fe80008000f00 */
[----:B------:R1:W2:Y:S03]  /*8380*/  SYNCS.PHASECHK.TRANS64.TRYWAIT P1, [R0+URZ+0x120], R3 ;  /* 0x00012003000075a7 */ /* 0x0002a600080211ff */
[----:B--2---:R-:W-:Y:S05]  /*8390*/  @!P1 NANOSLEEP.SYNCS 0x989680 ;  /* 0x009896800000995d */ /* 0x004fea0003900000 */
[----:B------:R-:W2:Y:S02]  /*83a0*/  @!P1 SYNCS.PHASECHK.TRANS64 P1, [R0+URZ+0x120], R3 ;  /* 0x00012003000095a7 */ /* 0x000ea400080210ff */
[----:B--2---:R-:W-:Y:S05]  /*83b0*/  @!P1 BRA `(.L_x_121) ;  /* 0xfffffffc00ec9947 */ /* 0x004fea000383ffff */
[----:B------:R-:W-:Y:S05]  /*83c0*/  BRA `(.L_x_120) ;  /* 0xffffffe000fc7947 */ /* 0x000fea000383ffff */
.L_x_123:
[----:B------:R1:W1:Y:S02]  /*83d0*/  SYNCS.PHASECHK.TRANS64.TRYWAIT P1, [R82+URZ+0x160], R4 ;  /* 0x00016004520075a7 */ /* 0x00026400080211ff */
[----:B-1----:R-:W-:Y:S05]  /*83e0*/  @!P1 NANOSLEEP.SYNCS 0x989680 ;  /* 0x009896800000995d */ /* 0x002fea0003900000 */
[----:B------:R-:W1:Y:S02]  /*83f0*/  @!P1 SYNCS.PHASECHK.TRANS64 P1, [R82+URZ+0x160], R4 ;  /* 0x00016004520095a7 */ /* 0x000e6400080210ff */
[----:B-1----:R-:W-:Y:S05]  /*8400*/  @!P1 BRA `(.L_x_123) ;  /* 0xfffffffc00f09947 */ /* 0x002fea000383ffff */
[----:B------:R-:W-:Y:S05]  /*8410*/  BRA `(.L_x_122) ;  /* 0xffffffe400387947 */ /* 0x000fea000383ffff */
        .weak           $__internal_0_$__cuda_sm10x_tcgen05_guardrail_trap_col_being_dealloced_not_returned_by_alloc
        .type           $__internal_0_$__cuda_sm10x_tcgen05_guardrail_trap_col_being_dealloced_not_returned_by_alloc,@function
        .size           $__internal_0_$__cuda_sm10x_tcgen05_guardrail_trap_col_being_dealloced_not_returned_by_alloc,($__internal_1_$__cuda_sm10x_tcgen05_guardrail_trap_phase_invalid_during_alloc - $__internal_0_$__cuda_sm10x_tcgen05_guardrail_trap_col_being_dealloced_not_returned_by_alloc)
$__internal_0_$__cuda_sm10x_tcgen05_guardrail_trap_col_being_dealloced_not_returned_by_alloc:
[----:B------:R-:W-:Y:S05]  /*8420*/  BPT.TRAP 0x1 ;  /* 0x000000040000795c */ /* 0x000fea0000300000 */
[----:B------:R-:W-:-:S04]  /*8430*/  HFMA2 R3, -RZ, RZ, 0, 0 ;  /* 0x00000000ff037431 */ /* 0x000fc800000001ff */
[----:B------:R-:W-:Y:S05]  /*8440*/  RET.REL.NODEC R2 `(_ZN7cutlass13device_kernelINS_4gemm6kernel13GemmUniversalIN4cute5tupleIJiiiiEEENS1_10collective13CollectiveMmaINS1_35MainloopSm100TmaUmmaWarpSpecializedILi18ELi2ELi4ENS5_IJNS4_1CILi2EEENSA_ILi4EEENSA_ILi1EEEEEEEENS5_IJNSA_ILi128EEENSA_ILi64EEESG_EEENS_12float_e4m3_tENS5_IJlSD_lEEESJ_SK_NS4_8TiledMMAINS4_8MMA_AtomIJNS4_10MMA_TraitsINS4_25SM100_MMA_F8F6F4_2x1SM_SSEJSJ_SJ_fSG_SH_NS4_17integral_constantINS4_4UMMA5MajorELSR_0EEESS_NSP_INSQ_7ScaleInELST_0EEESU_EEEEEENS4_6LayoutINS5_IJSD_SD_SD_EEENS5_IJNSA_ILi0EEESZ_SZ_EEEEENS5_IJNS4_10UnderscoreES12_S12_EEEEENS4_28SM100_TMA_2SM_LOAD_MULTICASTENS4_14ComposedLayoutINS4_7SwizzleILi3ELi4ELi3EEENS4_18smem_ptr_flag_bitsILi8EEENSX_INS5_IJNSA_ILi8EEESG_EEENS5_IJSG_SD_EEEEEEEvNS4_8identityENS4_18SM100_TMA_2SM_LOADES1F_vS1G_EENS_8epilogue10collective18CollectiveEpilogueINS1J_23Sm100TmaWarpSpecializedILi1ELi1ELi32ELb0ELb0EEEJNS5_IJSH_SH_SG_EEENS5_IJNSX_ISH_SD_EES1P_EEESJ_SK_SJ_SK_NS1J_6fusion15FusionCallbacksIS1N_NS1R_17LinearCombinationISJ_fSJ_fLNS_15FloatRoundStyleE2EEES1O_S1Q_JEEENS4_5SM1004TMEM4LOAD26SM100_TMEM_LOAD_32dp32b32xENS4_13SM90_TMA_LOADENS16_INS17_ILi2ELi4ELi3EEES1A_NSX_INS5_IJS1B_SH_EEENS5_IJSH_SD_EEEEEEENS4_39AutoVectorizingCopyWithAssumedAlignmentILi128EEENS4_14SM90_TMA_STOREES26_S28_S28_EEEvvEEEEvNT_6ParamsE) ;  /* 0xffffff7802ec7950 */ /* 0x000fea0003c3ffff */
        .weak           $__internal_1_$__cuda_sm10x_tcgen05_guardrail_trap_phase_invalid_during_alloc
        .type           $__internal_1_$__cuda_sm10x_tcgen05_guardrail_trap_phase_invalid_during_alloc,@function
        .size           $__internal_1_$__cuda_sm10x_tcgen05_guardrail_trap_phase_invalid_during_alloc,($__internal_2_$__cuda_sm10x_tcgen05_guardrail_trap_unallocated_columns_being_dealloced - $__internal_1_$__cuda_sm10x_tcgen05_guardrail_trap_phase_invalid_during_alloc)
$__internal_1_$__cuda_sm10x_tcgen05_guardrail_trap_phase_invalid_during_alloc:
[----:B------:R-:W-:Y:S05]  /*8450*/  BPT.TRAP 0x1 ;  /* 0x000000040000795c */ /* 0x000fea0000300000 */
[----:B------:R-:W-:-:S04]  /*8460*/  MOV R5, 0x0 ;  /* 0x0000000000057802 */ /* 0x000fc80000000f00 */
[----:B------:R-:W-:Y:S05]  /*8470*/  RET.REL.NODEC R4 `(_ZN7cutlass13device_kernelINS_4gemm6kernel13GemmUniversalIN4cute5tupleIJiiiiEEENS1_10collective13CollectiveMmaINS1_35MainloopSm100TmaUmmaWarpSpecializedILi18ELi2ELi4ENS5_IJNS4_1CILi2EEENSA_ILi4EEENSA_ILi1EEEEEEEENS5_IJNSA_ILi128EEENSA_ILi64EEESG_EEENS_12float_e4m3_tENS5_IJlSD_lEEESJ_SK_NS4_8TiledMMAINS4_8MMA_AtomIJNS4_10MMA_TraitsINS4_25SM100_MMA_F8F6F4_2x1SM_SSEJSJ_SJ_fSG_SH_NS4_17integral_constantINS4_4UMMA5MajorELSR_0EEESS_NSP_INSQ_7ScaleInELST_0EEESU_EEEEEENS4_6LayoutINS5_IJSD_SD_SD_EEENS5_IJNSA_ILi0EEESZ_SZ_EEEEENS5_IJNS4_10UnderscoreES12_S12_EEEEENS4_28SM100_TMA_2SM_LOAD_MULTICASTENS4_14ComposedLayoutINS4_7SwizzleILi3ELi4ELi3EEENS4_18smem_ptr_flag_bitsILi8EEENSX_INS5_IJNSA_ILi8EEESG_EEENS5_IJSG_SD_EEEEEEEvNS4_8identityENS4_18SM100_TMA_2SM_LOADES1F_vS1G_EENS_8epilogue10collective18CollectiveEpilogueINS1J_23Sm100TmaWarpSpecializedILi1ELi1ELi32ELb0ELb0EEEJNS5_IJSH_SH_SG_EEENS5_IJNSX_ISH_SD_EES1P_EEESJ_SK_SJ_SK_NS1J_6fusion15FusionCallbacksIS1N_NS1R_17LinearCombinationISJ_fSJ_fLNS_15FloatRoundStyleE2EEES1O_S1Q_JEEENS4_5SM1004TMEM4LOAD26SM100_TMEM_LOAD_32dp32b32xENS4_13SM90_TMA_LOADENS16_INS17_ILi2ELi4ELi3EEES1A_NSX_INS5_IJS1B_SH_EEENS5_IJSH_SD_EEEEEEENS4_39AutoVectorizingCopyWithAssumedAlignmentILi128EEENS4_14SM90_TMA_STOREES26_S28_S28_EEEvvEEEEvNT_6ParamsE) ;  /* 0xffffff7804e07950 */ /* 0x000fea0003c3ffff */
        .weak           $__internal_2_$__cuda_sm10x_tcgen05_guardrail_trap_unallocated_columns_being_dealloced
        .type           $__internal_2_$__cuda_sm10x_tcgen05_guardrail_trap_unallocated_columns_being_dealloced,@function
        .size           $__internal_2_$__cuda_sm10x_tcgen05_guardrail_trap_unallocated_columns_being_dealloced,(.L_x_192 - $__internal_2_$__cuda_sm10x_tcgen05_guardrail_trap_unallocated_columns_being_dealloced)
$__internal_2_$__cuda_sm10x_tcgen05_guardrail_trap_unallocated_columns_being_dealloced:
[----:B------:R-:W-:Y:S05]  /*8480*/  BPT.TRAP 0x1 ;  /* 0x000000040000795c */ /* 0x000fea0000300000 */
[----:B------:R-:W-:-:S04]  /*8490*/  HFMA2 R3, -RZ, RZ, 0, 0 ;  /* 0x00000000ff037431 */ /* 0x000fc800000001ff */
[----:B------:R-:W-:Y:S05]  /*84a0*/  RET.REL.NODEC R2 `(_ZN7cutlass13device_kernelINS_4gemm6kernel13GemmUniversalIN4cute5tupleIJiiiiEEENS1_10collective13CollectiveMmaINS1_35MainloopSm100TmaUmmaWarpSpecializedILi18ELi2ELi4ENS5_IJNS4_1CILi2EEENSA_ILi4EEENSA_ILi1EEEEEEEENS5_IJNSA_ILi128EEENSA_ILi64EEESG_EEENS_12float_e4m3_tENS5_IJlSD_lEEESJ_SK_NS4_8TiledMMAINS4_8MMA_AtomIJNS4_10MMA_TraitsINS4_25SM100_MMA_F8F6F4_2x1SM_SSEJSJ_SJ_fSG_SH_NS4_17integral_constantINS4_4UMMA5MajorELSR_0EEESS_NSP_INSQ_7ScaleInELST_0EEESU_EEEEEENS4_6LayoutINS5_IJSD_SD_SD_EEENS5_IJNSA_ILi0EEESZ_SZ_EEEEENS5_IJNS4_10UnderscoreES12_S12_EEEEENS4_28SM100_TMA_2SM_LOAD_MULTICASTENS4_14ComposedLayoutINS4_7SwizzleILi3ELi4ELi3EEENS4_18smem_ptr_flag_bitsILi8EEENSX_INS5_IJNSA_ILi8EEESG_EEENS5_IJSG_SD_EEEEEEEvNS4_8identityENS4_18SM100_TMA_2SM_LOADES1F_vS1G_EENS_8epilogue10collective18CollectiveEpilogueINS1J_23Sm100TmaWarpSpecializedILi1ELi1ELi32ELb0ELb0EEEJNS5_IJSH_SH_SG_EEENS5_IJNSX_ISH_SD_EES1P_EEESJ_SK_SJ_SK_NS1J_6fusion15FusionCallbacksIS1N_NS1R_17LinearCombinationISJ_fSJ_fLNS_15FloatRoundStyleE2EEES1O_S1Q_JEEENS4_5SM1004TMEM4LOAD26SM100_TMEM_LOAD_32dp32b32xENS4_13SM90_TMA_LOADENS16_INS17_ILi2ELi4ELi3EEES1A_NSX_INS5_IJS1B_SH_EEENS5_IJSH_SD_EEEEEEENS4_39AutoVectorizingCopyWithAssumedAlignmentILi128EEENS4_14SM90_TMA_STOREES26_S28_S28_EEEvvEEEEvNT_6ParamsE) ;  /* 0xffffff7802d47950 */ /* 0x000fea0003c3ffff */
.L_x_191:
[----:B------:R-:W-:-:S00]  /*84b0*/  BRA `(.L_x_191) ;  /* 0xfffffffc00fc7947 */ /* 0x000fc0000383ffff */
[----:B------:R-:W-:-:S00]  /*84c0*/  NOP ;  /* 0x0000000000007918 */ /* 0x000fc00000000000 */
        /* <DEDUP_REMOVED lines=11> */
.L_x_192:


//--------------------- .nv.global.init           --------------------------
	.section	.nv.global.init,"aw",@progbits
.nv.global.init:
	.type		$str$27,@object
	.size		$str$27,($str$28 - $str$27)
$str$27:
        /*0000*/ 	.byte	0x28, 0x61, 0x64, 0x64, 0x72, 0x65, 0x73, 0x73, 0x20, 0x26, 0x20, 0x6d, 0x61, 0x73, 0x6b, 0x29
        /*0010*/ 	.byte	0x20, 0x3d, 0x3d, 0x20, 0x30, 0x00
	.type		$str$28,@object
	.size		$str$28,($str$26 - $str$28)
$str$28:
        /*0016*/ 	.byte	0x2f, 0x74, 0x6d, 0x70, 0x2f, 0x63, 0x75, 0x74, 0x6c, 0x61, 0x73, 0x73, 0x5f, 0x73, 0x77, 0x65
        /*0026*/ 	.byte	0x65, 0x70, 0x5f, 0x73, 0x72, 0x63, 0x2f, 0x69, 0x6e, 0x63, 0x6c, 0x75, 0x64, 0x65, 0x2f, 0x63
        /*0036*/ 	.byte	0x75, 0x74, 0x65, 0x2f, 0x70, 0x6f, 0x69, 0x6e, 0x74, 0x65, 0x72, 0x5f, 0x66, 0x6c, 0x61, 0x67
        /*0046*/ 	.byte	0x67, 0x65, 0x64, 0x2e, 0x68, 0x70, 0x70, 0x00
	.type		$str$26,@object
	.size		$str$26,($str$25 - $str$26)
$str$26:
        /*004e*/ 	.byte	0x2f, 0x74, 0x6d, 0x70, 0x2f, 0x63, 0x75, 0x74, 0x6c, 0x61, 0x73, 0x73, 0x5f, 0x73, 0x77, 0x65
        /*005e*/ 	.byte	0x65, 0x70, 0x5f, 0x73, 0x72, 0x63, 0x2f, 0x69, 0x6e, 0x63, 0x6c, 0x75, 0x64, 0x65, 0x2f, 0x63
        /*006e*/ 	.byte	0x75, 0x74, 0x65, 0x2f, 0x61, 0x74, 0x6f, 0x6d, 0x2f, 0x63, 0x6f, 0x70, 0x79, 0x5f, 0x74, 0x72
        /*007e*/ 	.byte	0x61, 0x69, 0x74, 0x73, 0x5f, 0x73, 0x6d, 0x31, 0x30, 0x30, 0x2e, 0x68, 0x70, 0x70, 0x00
	.type		$str$25,@object
	.size		$str$25,(__unnamed_1 - $str$25)
$str$25:
        /*008d*/ 	.byte	0x28, 0x28, 0x75, 0x69, 0x6e, 0x74, 0x33, 0x32, 0x5f, 0x74, 0x28, 0x74, 0x68, 0x72, 0x65, 0x61
        /*009d*/ 	.byte	0x64, 0x49, 0x64, 0x78, 0x2e, 0x78, 0x29, 0x20, 0x2f, 0x20, 0x33, 0x32, 0x29, 0x20, 0x25, 0x20
        /*00ad*/ 	.byte	0x34, 0x29, 0x20, 0x3d, 0x3d, 0x20, 0x28, 0x28, 0x28, 0x74, 0x6d, 0x65, 0x6d, 0x5f, 0x61, 0x64
        /*00bd*/ 	.byte	0x64, 0x72, 0x20, 0x3e, 0x3e, 0x20, 0x31, 0x36, 0x29, 0x20, 0x2f, 0x20, 0x33, 0x32, 0x29, 0x20
        /*00cd*/ 	.byte	0x25, 0x20, 0x34, 0x29, 0x00
	.type		__unnamed_1,@object
	.size		__unnamed_1,(__unnamed_2 - __unnamed_1)
__unnamed_1:
        /*00d2*/ 	.byte	0x61, 0x75, 0x74, 0x6f, 0x20, 0x63, 0x75, 0x74, 0x65, 0x3a, 0x3a, 0x61, 0x73, 0x5f, 0x70, 0x6f
        /* <DEDUP_REMOVED lines=24> */
        /*0262*/ 	.byte	0x3c, 0x34, 0x30, 0x39, 0x36, 0x3e, 0x3e, 0x3e, 0x3e, 0x5d, 0x00
	.type		__unnamed_2,@object
	.size		__unnamed_2,(.L_2 - __unnamed_2)
__unnamed_2:
        /* <DEDUP_REMOVED lines=40> */
        /*04ed*/ 	.byte	0x74, 0x65, 0x3a, 0x3a, 0x43, 0x3c, 0x30, 0x3e, 0x3e, 0x3e, 0x3e, 0x5d, 0x00
.L_2:


//--------------------- .nv.shared._ZN7cutlass13device_kernelINS_4gemm6kernel13GemmUniversalIN4cute5tupleIJiiiiEEENS1_10collective13CollectiveMmaINS1_35MainloopSm100TmaUmmaWarpSpecializedILi18ELi2ELi4ENS5_IJNS4_1CILi2EEENSA_ILi4EEENSA_ILi1EEEEEEEENS5_IJNSA_ILi128EEENSA_ILi64EEESG_EEENS_12float_e4m3_tENS5_IJlSD_lEEESJ_SK_NS4_8TiledMMAINS4_8MMA_AtomIJNS4_10MMA_TraitsINS4_25SM100_MMA_F8F6F4_2x1SM_SSEJSJ_SJ_fSG_SH_NS4_17integral_constantINS4_4UMMA5MajorELSR_0EEESS_NSP_INSQ_7ScaleInELST_0EEESU_EEEEEENS4_6LayoutINS5_IJSD_SD_SD_EEENS5_IJNSA_ILi0EEESZ_SZ_EEEEENS5_IJNS4_10UnderscoreES12_S12_EEEEENS4_28SM100_TMA_2SM_LOAD_MULTICASTENS4_14ComposedLayoutINS4_7SwizzleILi3ELi4ELi3EEENS4_18smem_ptr_flag_bitsILi8EEENSX_INS5_IJNSA_ILi8EEESG_EEENS5_IJSG_SD_EEEEEEEvNS4_8identityENS4_18SM100_TMA_2SM_LOADES1F_vS1G_EENS_8epilogue10collective18CollectiveEpilogueINS1J_23Sm100TmaWarpSpecializedILi1ELi1ELi32ELb0ELb0EEEJNS5_IJSH_SH_SG_EEENS5_IJNSX_ISH_SD_EES1P_EEESJ_SK_SJ_SK_NS1J_6fusion15FusionCallbacksIS1N_NS1R_17LinearCombinationISJ_fSJ_fLNS_15FloatRoundStyleE2EEES1O_S1Q_JEEENS4_5SM1004TMEM4LOAD26SM100_TMEM_LOAD_32dp32b32xENS4_13SM90_TMA_LOADENS16_INS17_ILi2ELi4ELi3EEES1A_NSX_INS5_IJS1B_SH_EEENS5_IJSH_SD_EEEEEEENS4_39AutoVectorizingCopyWithAssumedAlignmentILi128EEENS4_14SM90_TMA_STOREES26_S28_S28_EEEvvEEEEvNT_6ParamsE --------------------------
	.section	.nv.shared._ZN7cutlass13device_kernelINS_4gemm6kernel13GemmUniversalIN4cute5tupleIJiiiiEEENS1_10collective13CollectiveMmaINS1_35MainloopSm100TmaUmmaWarpSpecializedILi18ELi2ELi4ENS5_IJNS4_1CILi2EEENSA_ILi4EEENSA_ILi1EEEEEEEENS5_IJNSA_ILi128EEENSA_ILi64EEESG_EEENS_12float_e4m3_tENS5_IJlSD_lEEESJ_SK_NS4_8TiledMMAINS4_8MMA_AtomIJNS4_10MMA_TraitsINS4_25SM100_MMA_F8F6F4_2x1SM_SSEJSJ_SJ_fSG_SH_NS4_17integral_constantINS4_4UMMA5MajorELSR_0EEESS_NSP_INSQ_7ScaleInELST_0EEESU_EEEEEENS4_6LayoutINS5_IJSD_SD_SD_EEENS5_IJNSA_ILi0EEESZ_SZ_EEEEENS5_IJNS4_10UnderscoreES12_S12_EEEEENS4_28SM100_TMA_2SM_LOAD_MULTICASTENS4_14ComposedLayoutINS4_7SwizzleILi3ELi4ELi3EEENS4_18smem_ptr_flag_bitsILi8EEENSX_INS5_IJNSA_ILi8EEESG_EEENS5_IJSG_SD_EEEEEEEvNS4_8identityENS4_18SM100_TMA_2SM_LOADES1F_vS1G_EENS_8epilogue10collective18CollectiveEpilogueINS1J_23Sm100TmaWarpSpecializedILi1ELi1ELi32ELb0ELb0EEEJNS5_IJSH_SH_SG_EEENS5_IJNSX_ISH_SD_EES1P_EEESJ_SK_SJ_SK_NS1J_6fusion15FusionCallbacksIS1N_NS1R_17LinearCombinationISJ_fSJ_fLNS_15FloatRoundStyleE2EEES1O_S1Q_JEEENS4_5SM1004TMEM4LOAD26SM100_TMEM_LOAD_32dp32b32xENS4_13SM90_TMA_LOADENS16_INS17_ILi2ELi4ELi3EEES1A_NSX_INS5_IJS1B_SH_EEENS5_IJSH_SD_EEEEEEENS4_39AutoVectorizingCopyWithAssumedAlignmentILi128EEENS4_14SM90_TMA_STOREES26_S28_S28_EEEvvEEEEvNT_6ParamsE,"aw",@nobits
	.sectionflags	@""
	.align	16
	.zero		1024


//--------------------- .nv.shared.reserved.0     --------------------------
	.section	.nv.shared.reserved.0,"aw",@nobits
	.weak		__nv_reservedSMEM_offset_0_alias
	.size		__nv_reservedSMEM_offset_0_alias, 0, 64
	.other		__nv_reservedSMEM_offset_0_alias,@"STO_CUDA_RESERVED_SHARED STV_DEFAULT"
__nv_reservedSMEM_offset_0_alias:
	.zero		0
.nv.shared.reserved.0:
	.zero		64
	.weak		__nv_reservedSMEM_tcgen05_partition
	.type		__nv_reservedSMEM_tcgen05_partition,@object
	.size		__nv_reservedSMEM_tcgen05_partition,(.L_0 - __nv_reservedSMEM_tcgen05_partition)
__nv_reservedSMEM_tcgen05_partition:
	.zero		32
.L_0:


//--------------------- .nv.global                --------------------------
	.section	.nv.global,"aw",@nobits
.nv.global:
	.type		_ZN40_INTERNAL_079f2981_4_k_cu_2dcd4190_190574cute1_E,@object
	.size		_ZN40_INTERNAL_079f2981_4_k_cu_2dcd4190_190574cute1_E,(_ZN40_INTERNAL_079f2981_4_k_cu_2dcd4190_190574cuda3std3__45__cpo6cbeginE - _ZN40_INTERNAL_079f2981_4_k_cu_2dcd4190_190574cute1_E)
_ZN40_INTERNAL_079f2981_4_k_cu_2dcd4190_190574cute1_E:
	.zero		1
	.type		_ZN40_INTERNAL_079f2981_4_k_cu_2dcd4190_190574cuda3std3__45__cpo6cbeginE,@object
	.size		_ZN40_INTERNAL_079f2981_4_k_cu_2dcd4190_190574cuda3std3__45__cpo6cbeginE,(_ZN40_INTERNAL_079f2981_4_k_cu_2dcd4190_190574cuda3std3__48in_placeE - _ZN40_INTERNAL_079f2981_4_k_cu_2dcd4190_190574cuda3std3__45__cpo6cbeginE)
_ZN40_INTERNAL_079f2981_4_k_cu_2dcd4190_190574cuda3std3__45__cpo6cbeginE:
	.zero		1
	.type		_ZN40_INTERNAL_079f2981_4_k_cu_2dcd4190_190574cuda3std3__48in_placeE,@object
	.size		_ZN40_INTERNAL_079f2981_4_k_cu_2dcd4190_190574cuda3std3__48in_placeE,(_ZN40_INTERNAL_079f2981_4_k_cu_2dcd4190_190574cuda3std6ranges3__45__cpo9iter_moveE - _ZN40_INTERNAL_079f2981_4_k_cu_2dcd4190_190574cuda3std3__48in_placeE)
_ZN40_INTERNAL_079f2981_4_k_cu_2dcd4190_190574cuda3std3__48in_placeE:
	.zero		1
	.type		_ZN40_INTERNAL_079f2981_4_k_cu_2dcd4190_190574cuda3std6ranges3__45__cpo9iter_moveE,@object
	.size		_ZN40_INTERNAL_079f2981_4_k_cu_2dcd4190_190574cuda3std6ranges3__45__cpo9iter_moveE,(_ZN40_INTERNAL_079f2981_4_k_cu_2dcd4190_190574cuda3std3__45__cpo5beginE - _ZN40_INTERNAL_079f2981_4_k_cu_2dcd4190_190574cuda3std6ranges3__45__cpo9iter_moveE)
_ZN40_INTERNAL_079f2981_4_k_cu_2dcd4190_190574cuda3std6ranges3__45__cpo9iter_moveE:
	.zero		1
	.type		_ZN40_INTERNAL_079f2981_4_k_cu_2dcd4190_190574cuda3std3__45__cpo5beginE,@object
	.size		_ZN40_INTERNAL_079f2981_4_k_cu_2dcd4190_190574cuda3std3__45__cpo5beginE,(_ZN40_INTERNAL_079f2981_4_k_cu_2dcd4190_190574cuda3std3__442_GLOBAL__N__079f2981_4_k_cu_2dcd4190_190576ignoreE - _ZN40_INTERNAL_079f2981_4_k_cu_2dcd4190_190574cuda3std3__45__cpo5beginE)
_ZN40_INTERNAL_079f2981_4_k_cu_2dcd4190_190574cuda3std3__45__cpo5beginE:
	.zero		1
	.type		_ZN40_INTERNAL_079f2981_4_k_cu_2dcd4190_190574cuda3std3__442_GLOBAL__N__079f2981_4_k_cu_2dcd4190_190576ignoreE,@object
	.size		_ZN40_INTERNAL_079f2981_4_k_cu_2dcd4190_190574cuda3std3__442_GLOBAL__N__079f2981_4_k_cu_2dcd4190_190576ignoreE,(_ZN40_INTERNAL_079f2981_4_k_cu_2dcd4190_190574cute7productE - _ZN40_INTERNAL_079f2981_4_k_cu_2dcd4190_190574cuda3std3__442_GLOBAL__N__079f2981_4_k_cu_2dcd4190_190576ignoreE)
_ZN40_INTERNAL_079f2981_4_k_cu_2dcd4190_190574cuda3std3__442_GLOBAL__N__079f2981_4_k_cu_2dcd4190_190576ignoreE:
	.zero		1
	.type		_ZN40_INTERNAL_079f2981_4_k_cu_2dcd4190_190574cute7productE,@object
	.size		_ZN40_INTERNAL_079f2981_4_k_cu_2dcd4190_190574cute7productE,(_ZN40_INTERNAL_079f2981_4_k_cu_2dcd4190_190574cuda3std3__45__cpo3endE - _ZN40_INTERNAL_079f2981_4_k_cu_2dcd4190_190574cute7productE)
_ZN40_INTERNAL_079f2981_4_k_cu_2dcd4190_190574cute7productE:
	.zero		1
	.type		_ZN40_INTERNAL_079f2981_4_k_cu_2dcd4190_190574cuda3std3__45__cpo3endE,@object
	.size		_ZN40_INTERNAL_079f2981_4_k_cu_2dcd4190_190574cuda3std3__45__cpo3endE,(_ZN40_INTERNAL_079f2981_4_k_cu_2dcd4190_190574cuda3std3__419piecewise_constructE - _ZN40_INTERNAL_079f2981_4_k_cu_2dcd4190_190574cuda3std3__45__cpo3endE)
_ZN40_INTERNAL_079f2981_4_k_cu_2dcd4190_190574cuda3std3__45__cpo3endE:
	.zero		1
	.type		_ZN40_INTERNAL_079f2981_4_k_cu_2dcd4190_190574cuda3std3__419piecewise_constructE,@object
	.size		_ZN40_INTERNAL_079f2981_4_k_cu_2dcd4190_190574cuda3std3__419piecewise_constructE,(_ZN40_INTERNAL_079f2981_4_k_cu_2dcd4190_190574cuda3std3__45__cpo4cendE - _ZN40_INTERNAL_079f2981_4_k_cu_2dcd4190_190574cuda3std3__419piecewise_constructE)
_ZN40_INTERNAL_079f2981_4_k_cu_2dcd4190_190574cuda3std3__419piecewise_constructE:
	.zero		1
	.type		_ZN40_INTERNAL_079f2981_4_k_cu_2dcd4190_190574cuda3std3__45__cpo4cendE,@object
	.size		_ZN40_INTERNAL_079f2981_4_k_cu_2dcd4190_190574cuda3std3__45__cpo4cendE,(_ZN40_INTERNAL_079f2981_4_k_cu_2dcd4190_190574cuda3std6ranges3__45__cpo4swapE - _ZN40_INTERNAL_079f2981_4_k_cu_2dcd4190_190574cuda3std3__45__cpo4cendE)
_ZN40_INTERNAL_079f2981_4_k_cu_2dcd4190_190574cuda3std3__45__cpo4cendE:
	.zero		1
	.type		_ZN40_INTERNAL_079f2981_4_k_cu_2dcd4190_190574cuda3std6ranges3__45__cpo4swapE,@object
	.size		_ZN40_INTERNAL_079f2981_4_k_cu_2dcd4190_190574cuda3std6ranges3__45__cpo4swapE,(.L_10 - _ZN40_INTERNAL_079f2981_4_k_cu_2dcd4190_190574cuda3std6ranges3__45__cpo4swapE)
_ZN40_INTERNAL_079f2981_4_k_cu_2dcd4190_190574cuda3std6ranges3__45__cpo4swapE:
	.zero		1
.L_10:


//--------------------- .nv.constant0._ZN7cutlass13device_kernelINS_4gemm6kernel13GemmUniversalIN4cute5tupleIJiiiiEEENS1_10collective13CollectiveMmaINS1_35MainloopSm100TmaUmmaWarpSpecializedILi18ELi2ELi4ENS5_IJNS4_1CILi2EEENSA_ILi4EEENSA_ILi1EEEEEEEENS5_IJNSA_ILi128EEENSA_ILi64EEESG_EEENS_12float_e4m3_tENS5_IJlSD_lEEESJ_SK_NS4_8TiledMMAINS4_8MMA_AtomIJNS4_10MMA_TraitsINS4_25SM100_MMA_F8F6F4_2x1SM_SSEJSJ_SJ_fSG_SH_NS4_17integral_constantINS4_4UMMA5MajorELSR_0EEESS_NSP_INSQ_7ScaleInELST_0EEESU_EEEEEENS4_6LayoutINS5_IJSD_SD_SD_EEENS5_IJNSA_ILi0EEESZ_SZ_EEEEENS5_IJNS4_10UnderscoreES12_S12_EEEEENS4_28SM100_TMA_2SM_LOAD_MULTICASTENS4_14ComposedLayoutINS4_7SwizzleILi3ELi4ELi3EEENS4_18smem_ptr_flag_bitsILi8EEENSX_INS5_IJNSA_ILi8EEESG_EEENS5_IJSG_SD_EEEEEEEvNS4_8identityENS4_18SM100_TMA_2SM_LOADES1F_vS1G_EENS_8epilogue10collective18CollectiveEpilogueINS1J_23Sm100TmaWarpSpecializedILi1ELi1ELi32ELb0ELb0EEEJNS5_IJSH_SH_SG_EEENS5_IJNSX_ISH_SD_EES1P_EEESJ_SK_SJ_SK_NS1J_6fusion15FusionCallbacksIS1N_NS1R_17LinearCombinationISJ_fSJ_fLNS_15FloatRoundStyleE2EEES1O_S1Q_JEEENS4_5SM1004TMEM4LOAD26SM100_TMEM_LOAD_32dp32b32xENS4_13SM90_TMA_LOADENS16_INS17_ILi2ELi4ELi3EEES1A_NSX_INS5_IJS1B_SH_EEENS5_IJSH_SD_EEEEEEENS4_39AutoVectorizingCopyWithAssumedAlignmentILi128EEENS4_14SM90_TMA_STOREES26_S28_S28_EEEvvEEEEvNT_6ParamsE --------------------------
	.section	.nv.constant0._ZN7cutlass13device_kernelINS_4gemm6kernel13GemmUniversalIN4cute5tupleIJiiiiEEENS1_10collective13CollectiveMmaINS1_35MainloopSm100TmaUmmaWarpSpecializedILi18ELi2ELi4ENS5_IJNS4_1CILi2EEENSA_ILi4EEENSA_ILi1EEEEEEEENS5_IJNSA_ILi128EEENSA_ILi64EEESG_EEENS_12float_e4m3_tENS5_IJlSD_lEEESJ_SK_NS4_8TiledMMAINS4_8MMA_AtomIJNS4_10MMA_TraitsINS4_25SM100_MMA_F8F6F4_2x1SM_SSEJSJ_SJ_fSG_SH_NS4_17integral_constantINS4_4UMMA5MajorELSR_0EEESS_NSP_INSQ_7ScaleInELST_0EEESU_EEEEEENS4_6LayoutINS5_IJSD_SD_SD_EEENS5_IJNSA_ILi0EEESZ_SZ_EEEEENS5_IJNS4_10UnderscoreES12_S12_EEEEENS4_28SM100_TMA_2SM_LOAD_MULTICASTENS4_14ComposedLayoutINS4_7SwizzleILi3ELi4ELi3EEENS4_18smem_ptr_flag_bitsILi8EEENSX_INS5_IJNSA_ILi8EEESG_EEENS5_IJSG_SD_EEEEEEEvNS4_8identityENS4_18SM100_TMA_2SM_LOADES1F_vS1G_EENS_8epilogue10collective18CollectiveEpilogueINS1J_23Sm100TmaWarpSpecializedILi1ELi1ELi32ELb0ELb0EEEJNS5_IJSH_SH_SG_EEENS5_IJNSX_ISH_SD_EES1P_EEESJ_SK_SJ_SK_NS1J_6fusion15FusionCallbacksIS1N_NS1R_17LinearCombinationISJ_fSJ_fLNS_15FloatRoundStyleE2EEES1O_S1Q_JEEENS4_5SM1004TMEM4LOAD26SM100_TMEM_LOAD_32dp32b32xENS4_13SM90_TMA_LOADENS16_INS17_ILi2ELi4ELi3EEES1A_NSX_INS5_IJS1B_SH_EEENS5_IJSH_SD_EEEEEEENS4_39AutoVectorizingCopyWithAssumedAlignmentILi128EEENS4_14SM90_TMA_STOREES26_S28_S28_EEEvvEEEEvNT_6ParamsE,"a",@progbits
	.sectionflags	@""
	.align	4
.nv.constant0._ZN7cutlass13device_kernelINS_4gemm6kernel13GemmUniversalIN4cute5tupleIJiiiiEEENS1_10collective13CollectiveMmaINS1_35MainloopSm100TmaUmmaWarpSpecializedILi18ELi2ELi4ENS5_IJNS4_1CILi2EEENSA_ILi4EEENSA_ILi1EEEEEEEENS5_IJNSA_ILi128EEENSA_ILi64EEESG_EEENS_12float_e4m3_tENS5_IJlSD_lEEESJ_SK_NS4_8TiledMMAINS4_8MMA_AtomIJNS4_10MMA_TraitsINS4_25SM100_MMA_F8F6F4_2x1SM_SSEJSJ_SJ_fSG_SH_NS4_17integral_constantINS4_4UMMA5MajorELSR_0EEESS_NSP_INSQ_7ScaleInELST_0EEESU_EEEEEENS4_6LayoutINS5_IJSD_SD_SD_EEENS5_IJNSA_ILi0EEESZ_SZ_EEEEENS5_IJNS4_10UnderscoreES12_S12_EEEEENS4_28SM100_TMA_2SM_LOAD_MULTICASTENS4_14ComposedLayoutINS4_7SwizzleILi3ELi4ELi3EEENS4_18smem_ptr_flag_bitsILi8EEENSX_INS5_IJNSA_ILi8EEESG_EEENS5_IJSG_SD_EEEEEEEvNS4_8identityENS4_18SM100_TMA_2SM_LOADES1F_vS1G_EENS_8epilogue10collective18CollectiveEpilogueINS1J_23Sm100TmaWarpSpecializedILi1ELi1ELi32ELb0ELb0EEEJNS5_IJSH_SH_SG_EEENS5_IJNSX_ISH_SD_EES1P_EEESJ_SK_SJ_SK_NS1J_6fusion15FusionCallbacksIS1N_NS1R_17LinearCombinationISJ_fSJ_fLNS_15FloatRoundStyleE2EEES1O_S1Q_JEEENS4_5SM1004TMEM4LOAD26SM100_TMEM_LOAD_32dp32b32xENS4_13SM90_TMA_LOADENS16_INS17_ILi2ELi4ELi3EEES1A_NSX_INS5_IJS1B_SH_EEENS5_IJSH_SD_EEEEEEENS4_39AutoVectorizingCopyWithAssumedAlignmentILi128EEENS4_14SM90_TMA_STOREES26_S28_S28_EEEvvEEEEvNT_6ParamsE:
	.zero		2944


//--------------------- SYMBOLS --------------------------

	.type		.nv.reservedSmem.offset0,@object
	.size		.nv.reservedSmem.offset0,0x4
	.type		.nv.reservedSmem.cap,@object
	.size		.nv.reservedSmem.cap,0x4
	.type		__assertfail,@function
